	.target	sm_100a

	.elftype	@"ET_EXEC"


//--------------------- .note.nv.tkinfo           --------------------------
	.section	.note.nv.tkinfo,"",@"SHT_NOTE"
	.sectionflags	@"SHF_NOTE_NV_TKINFO"
	.tkinfo
        /*0018*/ 	.word	0x00000002
        /*0030*/ 	.string	""
        /*0030*/ 	.string	"ptxas"
        /*0030*/ 	.string	"Cuda compilation tools, release 13.0, V13.0.88"
        /*0030*/ 	.string	"Build cuda_13.0.r13.0/compiler.36424714_0"
        /*0030*/ 	.string	"-arch sm_100a -m 64 "



//--------------------- .note.nv.cuinfo           --------------------------
	.section	.note.nv.cuinfo,"",@"SHT_NOTE"
	.sectionflags	@"SHF_NOTE_NV_CUINFO"
        /*0018*/ 	.short	0x0002
        /*001a*/ 	.short	0x0064
        /*001c*/ 	.short	0x0082
	.zero		2


//--------------------- .nv.info                  --------------------------
	.section	.nv.info,"",@"SHT_CUDA_INFO"
	.align	4


	//----- nvinfo : EIATTR_REGCOUNT
	.align		4
        /*0000*/ 	.byte	0x04, 0x2f
        /*0002*/ 	.short	(.L_20 - .L_19)
	.align		4
.L_19:
        /*0004*/ 	.word	index@(_ZN7cutlass13device_kernelINS_4gemm6kernel13GemmUniversalIN4cute5tupleIJiiiiEEENS1_10collective13CollectiveMmaINS1_35MainloopSm100TmaUmmaWarpSpecializedILi7ELi2ELi2ENS5_IJNS4_1CILi1EEESB_SB_EEEEENS5_IJNSA_ILi128EEENSA_ILi256EEENSA_ILi64EEEEEENS_12float_e4m3_tENS5_IJSB_llEEENS_12float_e5m2_tESJ_NS4_8TiledMMAINS4_8MMA_AtomIJNS4_10MMA_TraitsINS4_19SM100_MMA_F8F6F4_SSEJSI_SK_fSE_SF_NS4_17integral_constantINS4_4UMMA5MajorELSR_1EEESS_NSP_INSQ_7ScaleInELST_0EEESU_EEEEEENS4_6LayoutISC_NS5_IJNSA_ILi0EEESY_SY_EEEEENS5_IJNS4_10UnderscoreES11_S11_EEEEENS4_13SM90_TMA_LOADENS4_14ComposedLayoutINS4_7SwizzleILi3ELi4ELi3EEENS4_18smem_ptr_flag_bitsILi8EEENSX_INS5_IJSE_NSA_ILi8EEEEEENS5_IJSB_SE_EEEEEEEvNS4_8identityES14_S1E_vS1F_EENS_8epilogue10collective18CollectiveEpilogueINS1H_23Sm100TmaWarpSpecializedILi4ELi2ELi64ELb0ELb0EEEJSH_NS5_IJNSX_ISE_SB_EENSX_ISG_SB_EEEEESI_NS5_IJlSB_lEEESI_S1P_NS1H_6fusion15FusionCallbacksIS1L_NS1Q_17LinearCombinationISI_fSI_fLNS_15FloatRoundStyleE2EEESH_S1O_JEEENS4_5SM1004TMEM4LOAD26SM100_TMEM_LOAD_32dp32b64xES14_NS15_INS16_ILi2ELi4ELi3EEES19_NSX_INS5_IJS1A_SG_EEENS5_IJSG_SB_EEEEEEENS4_39AutoVectorizingCopyWithAssumedAlignmentILi128EEENS4_14SM90_TMA_STOREES24_S26_S26_EEEvvEEEEvNT_6ParamsE)
        /*0008*/ 	.word	0x000000e0


	//----- nvinfo : EIATTR_FRAME_SIZE
	.align		4
.L_20:
        /*000c*/ 	.byte	0x04, 0x11
        /*000e*/ 	.short	(.L_22 - .L_21)
	.align		4
.L_21:
        /*0010*/ 	.word	index@($__internal_2_$__cuda_sm10x_tcgen05_guardrail_trap_unallocated_columns_being_dealloced)
        /*0014*/ 	.word	0x00000000


	//----- nvinfo : EIATTR_FRAME_SIZE
	.align		4
.L_22:
        /*0018*/ 	.byte	0x04, 0x11
        /*001a*/ 	.short	(.L_24 - .L_23)
	.align		4
.L_23:
        /*001c*/ 	.word	index@($__internal_1_$__cuda_sm10x_tcgen05_guardrail_trap_phase_invalid_during_alloc)
        /*0020*/ 	.word	0x00000000


	//----- nvinfo : EIATTR_FRAME_SIZE
	.align		4
.L_24:
        /*0024*/ 	.byte	0x04, 0x11
        /*0026*/ 	.short	(.L_26 - .L_25)
	.align		4
.L_25:
        /*0028*/ 	.word	index@($__internal_0_$__cuda_sm10x_tcgen05_guardrail_trap_col_being_dealloced_not_returned_by_alloc)
        /*002c*/ 	.word	0x00000000


	//----- nvinfo : EIATTR_FRAME_SIZE
	.align		4
.L_26:
        /*0030*/ 	.byte	0x04, 0x11
        /*0032*/ 	.short	(.L_28 - .L_27)
	.align		4
.L_27:
        /*0034*/ 	.word	index@(_ZN7cutlass13device_kernelINS_4gemm6kernel13GemmUniversalIN4cute5tupleIJiiiiEEENS1_10collective13CollectiveMmaINS1_35MainloopSm100TmaUmmaWarpSpecializedILi7ELi2ELi2ENS5_IJNS4_1CILi1EEESB_SB_EEEEENS5_IJNSA_ILi128EEENSA_ILi256EEENSA_ILi64EEEEEENS_12float_e4m3_tENS5_IJSB_llEEENS_12float_e5m2_tESJ_NS4_8TiledMMAINS4_8MMA_AtomIJNS4_10MMA_TraitsINS4_19SM100_MMA_F8F6F4_SSEJSI_SK_fSE_SF_NS4_17integral_constantINS4_4UMMA5MajorELSR_1EEESS_NSP_INSQ_7ScaleInELST_0EEESU_EEEEEENS4_6LayoutISC_NS5_IJNSA_ILi0EEESY_SY_EEEEENS5_IJNS4_10UnderscoreES11_S11_EEEEENS4_13SM90_TMA_LOADENS4_14ComposedLayoutINS4_7SwizzleILi3ELi4ELi3EEENS4_18smem_ptr_flag_bitsILi8EEENSX_INS5_IJSE_NSA_ILi8EEEEEENS5_IJSB_SE_EEEEEEEvNS4_8identityES14_S1E_vS1F_EENS_8epilogue10collective18CollectiveEpilogueINS1H_23Sm100TmaWarpSpecializedILi4ELi2ELi64ELb0ELb0EEEJSH_NS5_IJNSX_ISE_SB_EENSX_ISG_SB_EEEEESI_NS5_IJlSB_lEEESI_S1P_NS1H_6fusion15FusionCallbacksIS1L_NS1Q_17LinearCombinationISI_fSI_fLNS_15FloatRoundStyleE2EEESH_S1O_JEEENS4_5SM1004TMEM4LOAD26SM100_TMEM_LOAD_32dp32b64xES14_NS15_INS16_ILi2ELi4ELi3EEES19_NSX_INS5_IJS1A_SG_EEENS5_IJSG_SB_EEEEEEENS4_39AutoVectorizingCopyWithAssumedAlignmentILi128EEENS4_14SM90_TMA_STOREES24_S26_S26_EEEvvEEEEvNT_6ParamsE)
        /*0038*/ 	.word	0x00000000


	//----- nvinfo : EIATTR_MIN_STACK_SIZE
	.align		4
.L_28:
        /*003c*/ 	.byte	0x04, 0x12
        /*003e*/ 	.short	(.L_30 - .L_29)
	.align		4
.L_29:
        /*0040*/ 	.word	index@(_ZN7cutlass13device_kernelINS_4gemm6kernel13GemmUniversalIN4cute5tupleIJiiiiEEENS1_10collective13CollectiveMmaINS1_35MainloopSm100TmaUmmaWarpSpecializedILi7ELi2ELi2ENS5_IJNS4_1CILi1EEESB_SB_EEEEENS5_IJNSA_ILi128EEENSA_ILi256EEENSA_ILi64EEEEEENS_12float_e4m3_tENS5_IJSB_llEEENS_12float_e5m2_tESJ_NS4_8TiledMMAINS4_8MMA_AtomIJNS4_10MMA_TraitsINS4_19SM100_MMA_F8F6F4_SSEJSI_SK_fSE_SF_NS4_17integral_constantINS4_4UMMA5MajorELSR_1EEESS_NSP_INSQ_7ScaleInELST_0EEESU_EEEEEENS4_6LayoutISC_NS5_IJNSA_ILi0EEESY_SY_EEEEENS5_IJNS4_10UnderscoreES11_S11_EEEEENS4_13SM90_TMA_LOADENS4_14ComposedLayoutINS4_7SwizzleILi3ELi4ELi3EEENS4_18smem_ptr_flag_bitsILi8EEENSX_INS5_IJSE_NSA_ILi8EEEEEENS5_IJSB_SE_EEEEEEEvNS4_8identityES14_S1E_vS1F_EENS_8epilogue10collective18CollectiveEpilogueINS1H_23Sm100TmaWarpSpecializedILi4ELi2ELi64ELb0ELb0EEEJSH_NS5_IJNSX_ISE_SB_EENSX_ISG_SB_EEEEESI_NS5_IJlSB_lEEESI_S1P_NS1H_6fusion15FusionCallbacksIS1L_NS1Q_17LinearCombinationISI_fSI_fLNS_15FloatRoundStyleE2EEESH_S1O_JEEENS4_5SM1004TMEM4LOAD26SM100_TMEM_LOAD_32dp32b64xES14_NS15_INS16_ILi2ELi4ELi3EEES19_NSX_INS5_IJS1A_SG_EEENS5_IJSG_SB_EEEEEEENS4_39AutoVectorizingCopyWithAssumedAlignmentILi128EEENS4_14SM90_TMA_STOREES24_S26_S26_EEEvvEEEEvNT_6ParamsE)
        /*0044*/ 	.word	0x00000000
.L_30:


//--------------------- .nv.compat                --------------------------
	.section	.nv.compat,"",@"SHT_CUDA_COMPAT_INFO"
	.align	4
        /*0000*/ 	.byte	0x02, 0x09, 0x01, 0x00, 0x02, 0x02, 0x02, 0x00, 0x02, 0x05, 0x05, 0x00, 0x03, 0x07, 0x01, 0x01
        /*0010*/ 	.byte	0x02, 0x03, 0x01, 0x00, 0x02, 0x06, 0x01, 0x00, 0x04, 0x0b, 0x08, 0x00, 0x09, 0x00, 0x00, 0x00
        /*0020*/ 	.byte	0x00, 0x00, 0x00, 0x00


//--------------------- .nv.info._ZN7cutlass13device_kernelINS_4gemm6kernel13GemmUniversalIN4cute5tupleIJiiiiEEENS1_10collective13CollectiveMmaINS1_35MainloopSm100TmaUmmaWarpSpecializedILi7ELi2ELi2ENS5_IJNS4_1CILi1EEESB_SB_EEEEENS5_IJNSA_ILi128EEENSA_ILi256EEENSA_ILi64EEEEEENS_12float_e4m3_tENS5_IJSB_llEEENS_12float_e5m2_tESJ_NS4_8TiledMMAINS4_8MMA_AtomIJNS4_10MMA_TraitsINS4_19SM100_MMA_F8F6F4_SSEJSI_SK_fSE_SF_NS4_17integral_constantINS4_4UMMA5MajorELSR_1EEESS_NSP_INSQ_7ScaleInELST_0EEESU_EEEEEENS4_6LayoutISC_NS5_IJNSA_ILi0EEESY_SY_EEEEENS5_IJNS4_10UnderscoreES11_S11_EEEEENS4_13SM90_TMA_LOADENS4_14ComposedLayoutINS4_7SwizzleILi3ELi4ELi3EEENS4_18smem_ptr_flag_bitsILi8EEENSX_INS5_IJSE_NSA_ILi8EEEEEENS5_IJSB_SE_EEEEEEEvNS4_8identityES14_S1E_vS1F_EENS_8epilogue10collective18CollectiveEpilogueINS1H_23Sm100TmaWarpSpecializedILi4ELi2ELi64ELb0ELb0EEEJSH_NS5_IJNSX_ISE_SB_EENSX_ISG_SB_EEEEESI_NS5_IJlSB_lEEESI_S1P_NS1H_6fusion15FusionCallbacksIS1L_NS1Q_17LinearCombinationISI_fSI_fLNS_15FloatRoundStyleE2EEESH_S1O_JEEENS4_5SM1004TMEM4LOAD26SM100_TMEM_LOAD_32dp32b64xES14_NS15_INS16_ILi2ELi4ELi3EEES19_NSX_INS5_IJS1A_SG_EEENS5_IJSG_SB_EEEEEEENS4_39AutoVectorizingCopyWithAssumedAlignmentILi128EEENS4_14SM90_TMA_STOREES24_S26_S26_EEEvvEEEEvNT_6ParamsE --------------------------
	.section	.nv.info._ZN7cutlass13device_kernelINS_4gemm6kernel13GemmUniversalIN4cute5tupleIJiiiiEEENS1_10collective13CollectiveMmaINS1_35MainloopSm100TmaUmmaWarpSpecializedILi7ELi2ELi2ENS5_IJNS4_1CILi1EEESB_SB_EEEEENS5_IJNSA_ILi128EEENSA_ILi256EEENSA_ILi64EEEEEENS_12float_e4m3_tENS5_IJSB_llEEENS_12float_e5m2_tESJ_NS4_8TiledMMAINS4_8MMA_AtomIJNS4_10MMA_TraitsINS4_19SM100_MMA_F8F6F4_SSEJSI_SK_fSE_SF_NS4_17integral_constantINS4_4UMMA5MajorELSR_1EEESS_NSP_INSQ_7ScaleInELST_0EEESU_EEEEEENS4_6LayoutISC_NS5_IJNSA_ILi0EEESY_SY_EEEEENS5_IJNS4_10UnderscoreES11_S11_EEEEENS4_13SM90_TMA_LOADENS4_14ComposedLayoutINS4_7SwizzleILi3ELi4ELi3EEENS4_18smem_ptr_flag_bitsILi8EEENSX_INS5_IJSE_NSA_ILi8EEEEEENS5_IJSB_SE_EEEEEEEvNS4_8identityES14_S1E_vS1F_EENS_8epilogue10collective18CollectiveEpilogueINS1H_23Sm100TmaWarpSpecializedILi4ELi2ELi64ELb0ELb0EEEJSH_NS5_IJNSX_ISE_SB_EENSX_ISG_SB_EEEEESI_NS5_IJlSB_lEEESI_S1P_NS1H_6fusion15FusionCallbacksIS1L_NS1Q_17LinearCombinationISI_fSI_fLNS_15FloatRoundStyleE2EEESH_S1O_JEEENS4_5SM1004TMEM4LOAD26SM100_TMEM_LOAD_32dp32b64xES14_NS15_INS16_ILi2ELi4ELi3EEES19_NSX_INS5_IJS1A_SG_EEENS5_IJSG_SB_EEEEEEENS4_39AutoVectorizingCopyWithAssumedAlignmentILi128EEENS4_14SM90_TMA_STOREES24_S26_S26_EEEvvEEEEvNT_6ParamsE,"",@"SHT_CUDA_INFO"
	.sectionflags	@""
	.align	4


	//----- nvinfo : EIATTR_CUDA_API_VERSION
	.align		4
        /*0000*/ 	.byte	0x04, 0x37
        /*0002*/ 	.short	(.L_32 - .L_31)
.L_31:
        /*0004*/ 	.word	0x00000082


	//----- nvinfo : EIATTR_KPARAM_INFO
	.align		4
.L_32:
        /*0008*/ 	.byte	0x04, 0x17
        /*000a*/ 	.short	(.L_34 - .L_33)
.L_33:
        /*000c*/ 	.word	0x00000000
        /*0010*/ 	.short	0x0000
        /*0012*/ 	.short	0x0000
        /*0014*/ 	.byte	0x00, 0xf0, 0x01, 0x20


	//----- nvinfo : EIATTR_AT_ENTRY_FRAGMENTS
	.align		4
.L_34:
        /*0018*/ 	.byte	0x04, 0x4f
        /*001a*/ 	.short	(.L_36 - .L_35)


	//   ....[0]....
.L_35:
        /*001c*/ 	.word	0x00000006


	//----- nvinfo : EIATTR_RESERVED_SMEM_USED
	.align		4
.L_36:
        /*0020*/ 	.byte	0x01, 0x41
	.zero		2


	//----- nvinfo : EIATTR_SPARSE_MMA_MASK
	.align		4
        /*0024*/ 	.byte	0x03, 0x50
        /*0026*/ 	.short	0x0000


	//----- nvinfo : EIATTR_TCGEN05_1CTA_USED
	.align		4
        /*0028*/ 	.byte	0x01, 0x51
	.zero		2


	//----- nvinfo : EIATTR_MAXREG_COUNT
	.align		4
        /*002c*/ 	.byte	0x03, 0x1b
        /*002e*/ 	.short	0x00ff


	//----- nvinfo : EIATTR_NUM_BARRIERS
	.align		4
        /*0030*/ 	.byte	0x02, 0x4c
        /*0032*/ 	.byte	0x07
	.zero		1


	//----- nvinfo : EIATTR_EXTERNS
	.align		4
        /*0034*/ 	.byte	0x04, 0x0f
        /*0036*/ 	.short	(.L_38 - .L_37)


	//   ....[0]....
	.align		4
.L_37:
        /*0038*/ 	.word	index@(__assertfail)


	//----- nvinfo : EIATTR_MERCURY_ISA_VERSION
	.align		4
.L_38:
        /*003c*/ 	.byte	0x03, 0x5f
        /*003e*/ 	.short	0x0101


	//----- nvinfo : EIATTR_INT_WARP_WIDE_INSTR_OFFSETS
	.align		4
        /*0040*/ 	.byte	0x04, 0x31
        /*0042*/ 	.short	(.L_40 - .L_39)


	//   ....[0]....
.L_39:
        /*0044*/ 	.word	0x00001ec0


	//   ....[1]....
        /*0048*/ 	.word	0x000038b0


	//   ....[2]....
        /*004c*/ 	.word	0x000038d0


	//   ....[3]....
        /*0050*/ 	.word	0x00003900


	//   ....[4]....
        /*0054*/ 	.word	0x00004240


	//   ....[5]....
        /*0058*/ 	.word	0x000042b0


	//   ....[6]....
        /*005c*/ 	.word	0x00004390


	//   ....[7]....
        /*0060*/ 	.word	0x00004410


	//   ....[8]....
        /*0064*/ 	.word	0x00004520


	//   ....[9]....
        /*0068*/ 	.word	0x000045b0


	//   ....[10]....
        /*006c*/ 	.word	0x00004790


	//   ....[11]....
        /*0070*/ 	.word	0x000048f0


	//----- nvinfo : EIATTR_COOP_GROUP_MASK_REGIDS
	.align		4
.L_40:
        /*0074*/ 	.byte	0x04, 0x29
        /*0076*/ 	.short	(.L_42 - .L_41)


	//   ....[0]....
.L_41:
        /*0078*/ 	.word	0xffffffff


	//   ....[1]....
        /*007c*/ 	.word	0xffffffff


	//   ....[2]....
        /*0080*/ 	.word	0xffffffff


	//   ....[3]....
        /*0084*/ 	.word	0xffffffff


	//   ....[4]....
        /*0088*/ 	.word	0xffffffff


	//   ....[5]....
        /*008c*/ 	.word	0xffffffff


	//   ....[6]....
        /*0090*/ 	.word	0xffffffff


	//   ....[7]....
        /*0094*/ 	.word	0xffffffff


	//   ....[8]....
        /*0098*/ 	.word	0xffffffff


	//   ....[9]....
        /*009c*/ 	.word	0xffffffff


	//   ....[10]....
        /*00a0*/ 	.word	0xffffffff


	//   ....[11]....
        /*00a4*/ 	.word	0xffffffff


	//   ....[12]....
        /*00a8*/ 	.word	0xffffffff


	//----- nvinfo : EIATTR_COOP_GROUP_INSTR_OFFSETS
	.align		4
.L_42:
        /*00ac*/ 	.byte	0x04, 0x28
        /*00ae*/ 	.short	(.L_44 - .L_43)


	//   ....[0]....
.L_43:
        /*00b0*/ 	.word	0x00000090


	//   ....[1]....
        /*00b4*/ 	.word	0x000004d0


	//   ....[2]....
        /*00b8*/ 	.word	0x000006a0


	//   ....[3]....
        /*00bc*/ 	.word	0x00000840


	//   ....[4]....
        /*00c0*/ 	.word	0x00000940


	//   ....[5]....
        /*00c4*/ 	.word	0x00000ab0


	//   ....[6]....
        /*00c8*/ 	.word	0x00000c10


	//   ....[7]....
        /*00cc*/ 	.word	0x00001da0


	//   ....[8]....
        /*00d0*/ 	.word	0x00002d30


	//   ....[9]....
        /*00d4*/ 	.word	0x00002f40


	//   ....[10]....
        /*00d8*/ 	.word	0x00002f70


	//   ....[11]....
        /*00dc*/ 	.word	0x00003790


	//   ....[12]....
        /*00e0*/ 	.word	0x000039c0


	//----- nvinfo : EIATTR_VRC_CTA_INIT_COUNT
	.align		4
.L_44:
        /*00e4*/ 	.byte	0x02, 0x4a
        /*00e6*/ 	.byte	0x80
	.zero		1


	//----- nvinfo : EIATTR_SYSCALL_OFFSETS
	.align		4
        /*00e8*/ 	.byte	0x04, 0x46
        /*00ea*/ 	.short	(.L_46 - .L_45)


	//   ....[0]....
.L_45:
        /*00ec*/ 	.word	0x00005360


	//   ....[1]....
        /*00f0*/ 	.word	0x000054a0


	//   ....[2]....
        /*00f4*/ 	.word	0x00005d00


	//   ....[3]....
        /*00f8*/ 	.word	0x00007320


	//   ....[4]....
        /*00fc*/ 	.word	0x000088d0


	//   ....[5]....
        /*0100*/ 	.word	0x00009ea0


	//----- nvinfo : EIATTR_MBARRIER_INSTR_OFFSETS
	.align		4
.L_46:
        /*0104*/ 	.byte	0x04, 0x39
        /*0106*/ 	.short	(.L_48 - .L_47)


	//   ....[0]....
.L_47:
        /*0108*/ 	.word	0x000005b0
        /*010c*/ 	.word	0x000000ff
        /*0110*/ 	.word	0x00000000
        /*0114*/ 	.short	0x0100
        /*0116*/ 	.byte	0x05
	.zero		1


	//   ....[1]....
        /*0118*/ 	.word	0x000005c0
        /*011c*/ 	.word	0x000000ff
        /*0120*/ 	.word	0x00000038
        /*0124*/ 	.short	0x0100
        /*0126*/ 	.byte	0x05
	.zero		1


	//   ....[2]....
        /*0128*/ 	.word	0x000005d0
        /*012c*/ 	.word	0x000000ff
        /*0130*/ 	.word	0x00000008
        /*0134*/ 	.short	0x0100
        /*0136*/ 	.byte	0x05
	.zero		1


	//   ....[3]....
        /*0138*/ 	.word	0x000005e0
        /*013c*/ 	.word	0x000000ff
        /*0140*/ 	.word	0x00000040
        /*0144*/ 	.short	0x0100
        /*0146*/ 	.byte	0x05
	.zero		1


	//   ....[4]....
        /*0148*/ 	.word	0x000005f0
        /*014c*/ 	.word	0x000000ff
        /*0150*/ 	.word	0x00000010
        /*0154*/ 	.short	0x0100
        /*0156*/ 	.byte	0x05
	.zero		1


	//   ....[5]....
        /*0158*/ 	.word	0x00000600
        /*015c*/ 	.word	0x000000ff
        /*0160*/ 	.word	0x00000048
        /*0164*/ 	.short	0x0100
        /*0166*/ 	.byte	0x05
	.zero		1


	//   ....[6]....
        /*0168*/ 	.word	0x00000610
        /*016c*/ 	.word	0x000000ff
        /*0170*/ 	.word	0x00000018
        /*0174*/ 	.short	0x0100
        /*0176*/ 	.byte	0x05
	.zero		1


	//   ....[7]....
        /*0178*/ 	.word	0x00000620
        /*017c*/ 	.word	0x000000ff
        /*0180*/ 	.word	0x00000050
        /*0184*/ 	.short	0x0100
        /*0186*/ 	.byte	0x05
	.zero		1


	//   ....[8]....
        /*0188*/ 	.word	0x00000630
        /*018c*/ 	.word	0x000000ff
        /*0190*/ 	.word	0x00000020
        /*0194*/ 	.short	0x0100
        /*0196*/ 	.byte	0x05
	.zero		1


	//   ....[9]....
        /*0198*/ 	.word	0x00000640
        /*019c*/ 	.word	0x000000ff
        /*01a0*/ 	.word	0x00000058
        /*01a4*/ 	.short	0x0100
        /*01a6*/ 	.byte	0x05
	.zero		1


	//   ....[10]....
        /*01a8*/ 	.word	0x00000650
        /*01ac*/ 	.word	0x000000ff
        /*01b0*/ 	.word	0x00000028
        /*01b4*/ 	.short	0x0100
        /*01b6*/ 	.byte	0x05
	.zero		1


	//   ....[11]....
        /*01b8*/ 	.word	0x00000660
        /*01bc*/ 	.word	0x000000ff
        /*01c0*/ 	.word	0x00000060
        /*01c4*/ 	.short	0x0100
        /*01c6*/ 	.byte	0x05
	.zero		1


	//   ....[12]....
        /*01c8*/ 	.word	0x00000670
        /*01cc*/ 	.word	0x000000ff
        /*01d0*/ 	.word	0x00000030
        /*01d4*/ 	.short	0x0100
        /*01d6*/ 	.byte	0x05
	.zero		1


	//   ....[13]....
        /*01d8*/ 	.word	0x00000680
        /*01dc*/ 	.word	0x000000ff
        /*01e0*/ 	.word	0x00000068
        /*01e4*/ 	.short	0x0100
        /*01e6*/ 	.byte	0x05
	.zero		1


	//   ....[14]....
        /*01e8*/ 	.word	0x000007b0
        /*01ec*/ 	.word	0x000000ff
        /*01f0*/ 	.word	0x00000070
        /*01f4*/ 	.short	0x0100
        /*01f6*/ 	.byte	0x07
	.zero		1


	//   ....[15]....
        /*01f8*/ 	.word	0x000007c0
        /*01fc*/ 	.word	0x000000ff
        /*0200*/ 	.word	0x00000090
        /*0204*/ 	.short	0x0100
        /*0206*/ 	.byte	0x07
	.zero		1


	//   ....[16]....
        /*0208*/ 	.word	0x000007d0
        /*020c*/ 	.word	0x000000ff
        /*0210*/ 	.word	0x00000078
        /*0214*/ 	.short	0x0100
        /*0216*/ 	.byte	0x07
	.zero		1


	//   ....[17]....
        /*0218*/ 	.word	0x000007e0
        /*021c*/ 	.word	0x000000ff
        /*0220*/ 	.word	0x00000098
        /*0224*/ 	.short	0x0100
        /*0226*/ 	.byte	0x07
	.zero		1


	//   ....[18]....
        /*0228*/ 	.word	0x000007f0
        /*022c*/ 	.word	0x000000ff
        /*0230*/ 	.word	0x00000080
        /*0234*/ 	.short	0x0100
        /*0236*/ 	.byte	0x07
	.zero		1


	//   ....[19]....
        /*0238*/ 	.word	0x00000800
        /*023c*/ 	.word	0x000000ff
        /*0240*/ 	.word	0x000000a0
        /*0244*/ 	.short	0x0100
        /*0246*/ 	.byte	0x07
	.zero		1


	//   ....[20]....
        /*0248*/ 	.word	0x00000810
        /*024c*/ 	.word	0x000000ff
        /*0250*/ 	.word	0x00000088
        /*0254*/ 	.short	0x0100
        /*0256*/ 	.byte	0x07
	.zero		1


	//   ....[21]....
        /*0258*/ 	.word	0x00000820
        /*025c*/ 	.word	0x000000ff
        /*0260*/ 	.word	0x000000a8
        /*0264*/ 	.short	0x0100
        /*0266*/ 	.byte	0x07
	.zero		1


	//   ....[22]....
        /*0268*/ 	.word	0x00000910
        /*026c*/ 	.word	0x000000ff
        /*0270*/ 	.word	0x000000b0
        /*0274*/ 	.short	0x0100
        /*0276*/ 	.byte	0x05
	.zero		1


	//   ....[23]....
        /*0278*/ 	.word	0x00000920
        /*027c*/ 	.word	0x000000ff
        /*0280*/ 	.word	0x000000b8
        /*0284*/ 	.short	0x0100
        /*0286*/ 	.byte	0x05
	.zero		1


	//   ....[24]....
        /*0288*/ 	.word	0x00000a60
        /*028c*/ 	.word	0x000000ff
        /*0290*/ 	.word	0x000000c0
        /*0294*/ 	.short	0x0100
        /*0296*/ 	.byte	0x05
	.zero		1


	//   ....[25]....
        /*0298*/ 	.word	0x00000a70
        /*029c*/ 	.word	0x000000ff
        /*02a0*/ 	.word	0x000000d0
        /*02a4*/ 	.short	0x0100
        /*02a6*/ 	.byte	0x05
	.zero		1


	//   ....[26]....
        /*02a8*/ 	.word	0x00000a80
        /*02ac*/ 	.word	0x000000ff
        /*02b0*/ 	.word	0x000000c8
        /*02b4*/ 	.short	0x0100
        /*02b6*/ 	.byte	0x05
	.zero		1


	//   ....[27]....
        /*02b8*/ 	.word	0x00000a90
        /*02bc*/ 	.word	0x000000ff
        /*02c0*/ 	.word	0x000000d8
        /*02c4*/ 	.short	0x0100
        /*02c6*/ 	.byte	0x05
	.zero		1


	//   ....[28]....
        /*02c8*/ 	.word	0x00000bc0
        /*02cc*/ 	.word	0x000000ff
        /*02d0*/ 	.word	0x000000e0
        /*02d4*/ 	.short	0x0100
        /*02d6*/ 	.byte	0x07
	.zero		1


	//   ....[29]....
        /*02d8*/ 	.word	0x00000bd0
        /*02dc*/ 	.word	0x000000ff
        /*02e0*/ 	.word	0x000000f0
        /*02e4*/ 	.short	0x0100
        /*02e6*/ 	.byte	0x07
	.zero		1


	//   ....[30]....
        /*02e8*/ 	.word	0x00000be0
        /*02ec*/ 	.word	0x000000ff
        /*02f0*/ 	.word	0x000000e8
        /*02f4*/ 	.short	0x0100
        /*02f6*/ 	.byte	0x07
	.zero		1


	//   ....[31]....
        /*02f8*/ 	.word	0x00000bf0
        /*02fc*/ 	.word	0x000000ff
        /*0300*/ 	.word	0x000000f8
        /*0304*/ 	.short	0x0100
        /*0306*/ 	.byte	0x07
	.zero		1


	//   ....[32]....
        /*0308*/ 	.word	0x00000ce0
        /*030c*/ 	.word	0x000000ff
        /*0310*/ 	.word	0x00000100
        /*0314*/ 	.short	0x0100
        /*0316*/ 	.byte	0x05
	.zero		1


	//   ....[33]....
        /*0318*/ 	.word	0x00000cf0
        /*031c*/ 	.word	0x000000ff
        /*0320*/ 	.word	0x00000110
        /*0324*/ 	.short	0x0100
        /*0326*/ 	.byte	0x05
	.zero		1


	//   ....[34]....
        /*0328*/ 	.word	0x00000d00
        /*032c*/ 	.word	0x000000ff
        /*0330*/ 	.word	0x00000108
        /*0334*/ 	.short	0x0100
        /*0336*/ 	.byte	0x05
	.zero		1


	//   ....[35]....
        /*0338*/ 	.word	0x00000d10
        /*033c*/ 	.word	0x000000ff
        /*0340*/ 	.word	0x00000118
        /*0344*/ 	.short	0x0100
        /*0346*/ 	.byte	0x05
	.zero		1


	//   ....[36]....
        /*0348*/ 	.word	0x000015e0
        /*034c*/ 	.word	0x00000003
        /*0350*/ 	.word	0x00000110
        /*0354*/ 	.short	0x010a
        /*0356*/ 	.byte	0xff
	.zero		1


	//   ....[37]....
        /*0358*/ 	.word	0x00001610
        /*035c*/ 	.word	0x00000003
        /*0360*/ 	.word	0x00000100
        /*0364*/ 	.short	0x0101
        /*0366*/ 	.byte	0xff
	.zero		1


	//   ....[38]....
        /*0368*/ 	.word	0x000016e0
        /*036c*/ 	.word	0x000000ff
        /*0370*/ 	.word	0x00000038
        /*0374*/ 	.short	0x010a
        /*0376*/ 	.byte	0x08
	.zero		1


	//   ....[39]....
        /*0378*/ 	.word	0x00001790
        /*037c*/ 	.word	0x000000ff
        /*0380*/ 	.word	0x00000038
        /*0384*/ 	.short	0x010a
        /*0386*/ 	.byte	0x21
	.zero		1


	//   ....[40]....
        /*0388*/ 	.word	0x000018e0
        /*038c*/ 	.word	0x000000ff
        /*0390*/ 	.word	0x00000038
        /*0394*/ 	.short	0x010a
        /*0396*/ 	.byte	0x08
	.zero		1


	//   ....[41]....
        /*0398*/ 	.word	0x00001a40
        /*039c*/ 	.word	0x000000ff
        /*03a0*/ 	.word	0x000000b8
        /*03a4*/ 	.short	0x0101
        /*03a6*/ 	.byte	0x04
	.zero		1


	//   ....[42]....
        /*03a8*/ 	.word	0x00001a60
        /*03ac*/ 	.word	0x000000ff
        /*03b0*/ 	.word	0x00000038
        /*03b4*/ 	.short	0x010a
        /*03b6*/ 	.byte	0x08
	.zero		1


	//   ....[43]....
        /*03b8*/ 	.word	0x00001af0
        /*03bc*/ 	.word	0x000000ff
        /*03c0*/ 	.word	0x00000038
        /*03c4*/ 	.short	0x010a
        /*03c6*/ 	.byte	0x19
	.zero		1


	//   ....[44]....
        /*03c8*/ 	.word	0x00001c40
        /*03cc*/ 	.word	0x000000ff
        /*03d0*/ 	.word	0x00000038
        /*03d4*/ 	.short	0x010a
        /*03d6*/ 	.byte	0x08
	.zero		1


	//   ....[45]....
        /*03d8*/ 	.word	0x00001dd0
        /*03dc*/ 	.word	0x00000002
        /*03e0*/ 	.word	0x000000c0
        /*03e4*/ 	.short	0x010a
        /*03e6*/ 	.byte	0xff
	.zero		1


	//   ....[46]....
        /*03e8*/ 	.word	0x00001e90
        /*03ec*/ 	.word	0x00000002
        /*03f0*/ 	.word	0x00000000
        /*03f4*/ 	.short	0x0101
        /*03f6*/ 	.byte	0xff
	.zero		1


	//   ....[47]....
        /*03f8*/ 	.word	0x000023f0
        /*03fc*/ 	.word	0x000000ff
        /*0400*/ 	.word	0x00000000
        /*0404*/ 	.short	0x010a
        /*0406*/ 	.byte	0x05
	.zero		1


	//   ....[48]....
        /*0408*/ 	.word	0x00002480
        /*040c*/ 	.word	0x000000ff
        /*0410*/ 	.word	0x00000000
        /*0414*/ 	.short	0x010a
        /*0416*/ 	.byte	0x05
	.zero		1


	//   ....[49]....
        /*0418*/ 	.word	0x00002510
        /*041c*/ 	.word	0x000000ff
        /*0420*/ 	.word	0x00000000
        /*0424*/ 	.short	0x010a
        /*0426*/ 	.byte	0x05
	.zero		1


	//   ....[50]....
        /*0428*/ 	.word	0x000025a0
        /*042c*/ 	.word	0x000000ff
        /*0430*/ 	.word	0x00000000
        /*0434*/ 	.short	0x010a
        /*0436*/ 	.byte	0x05
	.zero		1


	//   ....[51]....
        /*0438*/ 	.word	0x00002630
        /*043c*/ 	.word	0x000000ff
        /*0440*/ 	.word	0x00000000
        /*0444*/ 	.short	0x010a
        /*0446*/ 	.byte	0x05
	.zero		1


	//   ....[52]....
        /*0448*/ 	.word	0x000026c0
        /*044c*/ 	.word	0x000000ff
        /*0450*/ 	.word	0x00000000
        /*0454*/ 	.short	0x010a
        /*0456*/ 	.byte	0x05
	.zero		1


	//   ....[53]....
        /*0458*/ 	.word	0x00002760
        /*045c*/ 	.word	0x00000000
        /*0460*/ 	.word	0x00000000
        /*0464*/ 	.short	0x010a
        /*0466*/ 	.byte	0xff
	.zero		1


	//   ....[54]....
        /*0468*/ 	.word	0x00002880
        /*046c*/ 	.word	0x00000000
        /*0470*/ 	.word	0x00000100
        /*0474*/ 	.short	0x010a
        /*0476*/ 	.byte	0xff
	.zero		1


	//   ....[55]....
        /*0478*/ 	.word	0x000028e0
        /*047c*/ 	.word	0x00000004
        /*0480*/ 	.word	0x00000000
        /*0484*/ 	.short	0x0101
        /*0486*/ 	.byte	0xff
	.zero		1


	//   ....[56]....
        /*0488*/ 	.word	0x00002900
        /*048c*/ 	.word	0x000000ff
        /*0490*/ 	.word	0x000000d0
        /*0494*/ 	.short	0x010a
        /*0496*/ 	.byte	0x05
	.zero		1


	//   ....[57]....
        /*0498*/ 	.word	0x00002a20
        /*049c*/ 	.word	0x00000000
        /*04a0*/ 	.word	0x000000c0
        /*04a4*/ 	.short	0x010a
        /*04a6*/ 	.byte	0xff
	.zero		1


	//   ....[58]....
        /*04a8*/ 	.word	0x00002b30
        /*04ac*/ 	.word	0x00000000
        /*04b0*/ 	.word	0x00000000
        /*04b4*/ 	.short	0x0101
        /*04b6*/ 	.byte	0xff
	.zero		1


	//   ....[59]....
        /*04b8*/ 	.word	0x00002bc0
        /*04bc*/ 	.word	0x000000ff
        /*04c0*/ 	.word	0x000000d0
        /*04c4*/ 	.short	0x0106
        /*04c6*/ 	.byte	0x05
	.zero		1


	//   ....[60]....
        /*04c8*/ 	.word	0x00002be0
        /*04cc*/ 	.word	0x000000ff
        /*04d0*/ 	.word	0x000000d0
        /*04d4*/ 	.short	0x010a
        /*04d6*/ 	.byte	0x05
	.zero		1


	//   ....[61]....
        /*04d8*/ 	.word	0x00002c70
        /*04dc*/ 	.word	0x000000ff
        /*04e0*/ 	.word	0x000000d0
        /*04e4*/ 	.short	0x0106
        /*04e6*/ 	.byte	0x04
	.zero		1


	//   ....[62]....
        /*04e8*/ 	.word	0x00002cb0
        /*04ec*/ 	.word	0x00000000
        /*04f0*/ 	.word	0x000000d0
        /*04f4*/ 	.short	0x010a
        /*04f6*/ 	.byte	0xff
	.zero		1


	//   ....[63]....
        /*04f8*/ 	.word	0x000031a0
        /*04fc*/ 	.word	0x00000000
        /*0500*/ 	.word	0x000000c0
        /*0504*/ 	.short	0x010a
        /*0506*/ 	.byte	0xff
	.zero		1


	//   ....[64]....
        /*0508*/ 	.word	0x000032b0
        /*050c*/ 	.word	0x00000003
        /*0510*/ 	.word	0x00000000
        /*0514*/ 	.short	0x0101
        /*0516*/ 	.byte	0xff
	.zero		1


	//   ....[65]....
        /*0518*/ 	.word	0x000032c0
        /*051c*/ 	.word	0x000000ff
        /*0520*/ 	.word	0x00000000
        /*0524*/ 	.short	0x010a
        /*0526*/ 	.byte	0x04
	.zero		1


	//   ....[66]....
        /*0528*/ 	.word	0x000032e0
        /*052c*/ 	.word	0x000000ff
        /*0530*/ 	.word	0x000000f0
        /*0534*/ 	.short	0x010a
        /*0536*/ 	.byte	0x08
	.zero		1


	//   ....[67]....
        /*0538*/ 	.word	0x000033b0
        /*053c*/ 	.word	0x000000ff
        /*0540*/ 	.word	0x00000000
        /*0544*/ 	.short	0x010a
        /*0546*/ 	.byte	0x07
	.zero		1


	//   ....[68]....
        /*0548*/ 	.word	0x000034f0
        /*054c*/ 	.word	0x000000ff
        /*0550*/ 	.word	0x00000000
        /*0554*/ 	.short	0x010a
        /*0556*/ 	.byte	0x04
	.zero		1


	//   ....[69]....
        /*0558*/ 	.word	0x000036e0
        /*055c*/ 	.word	0x000000ff
        /*0560*/ 	.word	0x00000000
        /*0564*/ 	.short	0x010a
        /*0566*/ 	.byte	0x05
	.zero		1


	//   ....[70]....
        /*0568*/ 	.word	0x00003770
        /*056c*/ 	.word	0x000000ff
        /*0570*/ 	.word	0x00000000
        /*0574*/ 	.short	0x010a
        /*0576*/ 	.byte	0x07
	.zero		1


	//   ....[71]....
        /*0578*/ 	.word	0x00003bf0
        /*057c*/ 	.word	0x00000000
        /*0580*/ 	.word	0x000000c0
        /*0584*/ 	.short	0x010a
        /*0586*/ 	.byte	0xff
	.zero		1


	//   ....[72]....
        /*0588*/ 	.word	0x00003cb0
        /*058c*/ 	.word	0x00000000
        /*0590*/ 	.word	0x00000000
        /*0594*/ 	.short	0x0101
        /*0596*/ 	.byte	0xff
	.zero		1


	//   ....[73]....
        /*0598*/ 	.word	0x00003fd0
        /*059c*/ 	.word	0x000000ff
        /*05a0*/ 	.word	0x000000b8
        /*05a4*/ 	.short	0x010a
        /*05a6*/ 	.byte	0x07
	.zero		1


	//   ....[74]....
        /*05a8*/ 	.word	0x000041c0
        /*05ac*/ 	.word	0x000000ff
        /*05b0*/ 	.word	0x00000090
        /*05b4*/ 	.short	0x010a
        /*05b6*/ 	.byte	0x07
	.zero		1


	//   ....[75]....
        /*05b8*/ 	.word	0x00004330
        /*05bc*/ 	.word	0x000000ff
        /*05c0*/ 	.word	0x00000070
        /*05c4*/ 	.short	0x010b
        /*05c6*/ 	.byte	0x07
	.zero		1


	//   ....[76]....
        /*05c8*/ 	.word	0x00004340
        /*05cc*/ 	.word	0x000000ff
        /*05d0*/ 	.word	0x00000000
        /*05d4*/ 	.short	0x0101
        /*05d6*/ 	.byte	0x08
	.zero		1


	//   ....[77]....
        /*05d8*/ 	.word	0x00004360
        /*05dc*/ 	.word	0x000000ff
        /*05e0*/ 	.word	0x00000098
        /*05e4*/ 	.short	0x010a
        /*05e6*/ 	.byte	0x07
	.zero		1


	//   ....[78]....
        /*05e8*/ 	.word	0x000044c0
        /*05ec*/ 	.word	0x000000ff
        /*05f0*/ 	.word	0x00000078
        /*05f4*/ 	.short	0x010b
        /*05f6*/ 	.byte	0x07
	.zero		1


	//   ....[79]....
        /*05f8*/ 	.word	0x000044d0
        /*05fc*/ 	.word	0x000000ff
        /*0600*/ 	.word	0x00000000
        /*0604*/ 	.short	0x0101
        /*0606*/ 	.byte	0x08
	.zero		1


	//   ....[80]....
        /*0608*/ 	.word	0x000044e0
        /*060c*/ 	.word	0x000000ff
        /*0610*/ 	.word	0x000000a0
        /*0614*/ 	.short	0x010a
        /*0616*/ 	.byte	0x07
	.zero		1


	//   ....[81]....
        /*0618*/ 	.word	0x00004680
        /*061c*/ 	.word	0x000000ff
        /*0620*/ 	.word	0x00000080
        /*0624*/ 	.short	0x010b
        /*0626*/ 	.byte	0x07
	.zero		1


	//   ....[82]....
        /*0628*/ 	.word	0x000046f0
        /*062c*/ 	.word	0x000000ff
        /*0630*/ 	.word	0x00000000
        /*0634*/ 	.short	0x0101
        /*0636*/ 	.byte	0x08
	.zero		1


	//   ....[83]....
        /*0638*/ 	.word	0x00004720
        /*063c*/ 	.word	0x000000ff
        /*0640*/ 	.word	0x000000a8
        /*0644*/ 	.short	0x010a
        /*0646*/ 	.byte	0x07
	.zero		1


	//   ....[84]....
        /*0648*/ 	.word	0x00004930
        /*064c*/ 	.word	0x000000ff
        /*0650*/ 	.word	0x00000088
        /*0654*/ 	.short	0x010b
        /*0656*/ 	.byte	0x07
	.zero		1


	//   ....[85]....
        /*0658*/ 	.word	0x00004950
        /*065c*/ 	.word	0x000000ff
        /*0660*/ 	.word	0x00000000
        /*0664*/ 	.short	0x0101
        /*0666*/ 	.byte	0x0d
	.zero		1


	//   ....[86]....
        /*0668*/ 	.word	0x00004980
        /*066c*/ 	.word	0x000000ff
        /*0670*/ 	.word	0x00000090
        /*0674*/ 	.short	0x010a
        /*0676*/ 	.byte	0x07
	.zero		1


	//   ....[87]....
        /*0678*/ 	.word	0x000049a0
        /*067c*/ 	.word	0x000000ff
        /*0680*/ 	.word	0x00000098
        /*0684*/ 	.short	0x010a
        /*0686*/ 	.byte	0x07
	.zero		1


	//   ....[88]....
        /*0688*/ 	.word	0x000049c0
        /*068c*/ 	.word	0x000000ff
        /*0690*/ 	.word	0x000000a0
        /*0694*/ 	.short	0x010a
        /*0696*/ 	.byte	0x07
	.zero		1


	//   ....[89]....
        /*0698*/ 	.word	0x00004a00
        /*069c*/ 	.word	0x00000000
        /*06a0*/ 	.word	0x000000a8
        /*06a4*/ 	.short	0x010a
        /*06a6*/ 	.byte	0xff
	.zero		1


	//   ....[90]....
        /*06a8*/ 	.word	0x00004d30
        /*06ac*/ 	.word	0x00000000
        /*06b0*/ 	.word	0x000000c0
        /*06b4*/ 	.short	0x010a
        /*06b6*/ 	.byte	0xff
	.zero		1


	//   ....[91]....
        /*06b8*/ 	.word	0x00004e40
        /*06bc*/ 	.word	0x00000000
        /*06c0*/ 	.word	0x00000000
        /*06c4*/ 	.short	0x0101
        /*06c6*/ 	.byte	0xff
	.zero		1


	//   ....[92]....
        /*06c8*/ 	.word	0x000058a0
        /*06cc*/ 	.word	0x00000003
        /*06d0*/ 	.word	0x00000070
        /*06d4*/ 	.short	0x010a
        /*06d6*/ 	.byte	0xff
	.zero		1


	//   ....[93]....
        /*06d8*/ 	.word	0x000058e0
        /*06dc*/ 	.word	0x000000c1
        /*06e0*/ 	.word	0x000000e0
        /*06e4*/ 	.short	0x010a
        /*06e6*/ 	.byte	0xff
	.zero		1


	//   ....[94]....
        /*06e8*/ 	.word	0x00005a10
        /*06ec*/ 	.word	0x00000003
        /*06f0*/ 	.word	0x00000070
        /*06f4*/ 	.short	0x010a
        /*06f6*/ 	.byte	0xff
	.zero		1


	//   ....[95]....
        /*06f8*/ 	.word	0x00005b70
        /*06fc*/ 	.word	0x00000000
        /*0700*/ 	.word	0x00000000
        /*0704*/ 	.short	0x0101
        /*0706*/ 	.byte	0xff
	.zero		1


	//   ....[96]....
        /*0708*/ 	.word	0x00005bd0
        /*070c*/ 	.word	0x000000c1
        /*0710*/ 	.word	0x000000e0
        /*0714*/ 	.short	0x010a
        /*0716*/ 	.byte	0xff
	.zero		1


	//   ....[97]....
        /*0718*/ 	.word	0x00006f80
        /*071c*/ 	.word	0x000000cc
        /*0720*/ 	.word	0x00000070
        /*0724*/ 	.short	0x010a
        /*0726*/ 	.byte	0xff
	.zero		1


	//   ....[98]....
        /*0728*/ 	.word	0x00007050
        /*072c*/ 	.word	0x000000cc
        /*0730*/ 	.word	0x00000070
        /*0734*/ 	.short	0x010a
        /*0736*/ 	.byte	0xff
	.zero		1


	//   ....[99]....
        /*0738*/ 	.word	0x00007190
        /*073c*/ 	.word	0x00000003
        /*0740*/ 	.word	0x00000000
        /*0744*/ 	.short	0x0101
        /*0746*/ 	.byte	0xff
	.zero		1


	//   ....[100]....
        /*0748*/ 	.word	0x00008530
        /*074c*/ 	.word	0x00000000
        /*0750*/ 	.word	0x00000070
        /*0754*/ 	.short	0x010a
        /*0756*/ 	.byte	0xff
	.zero		1


	//   ....[101]....
        /*0758*/ 	.word	0x00008600
        /*075c*/ 	.word	0x00000000
        /*0760*/ 	.word	0x00000070
        /*0764*/ 	.short	0x010a
        /*0766*/ 	.byte	0xff
	.zero		1


	//   ....[102]....
        /*0768*/ 	.word	0x00008760
        /*076c*/ 	.word	0x00000000
        /*0770*/ 	.word	0x00000000
        /*0774*/ 	.short	0x0101
        /*0776*/ 	.byte	0xff
	.zero		1


	//   ....[103]....
        /*0778*/ 	.word	0x00009b10
        /*077c*/ 	.word	0x00000000
        /*0780*/ 	.word	0x00000070
        /*0784*/ 	.short	0x010a
        /*0786*/ 	.byte	0xff
	.zero		1


	//   ....[104]....
        /*0788*/ 	.word	0x00009be0
        /*078c*/ 	.word	0x00000000
        /*0790*/ 	.word	0x00000070
        /*0794*/ 	.short	0x010a
        /*0796*/ 	.byte	0xff
	.zero		1


	//   ....[105]....
        /*0798*/ 	.word	0x00009d40
        /*079c*/ 	.word	0x00000000
        /*07a0*/ 	.word	0x00000000
        /*07a4*/ 	.short	0x0101
        /*07a6*/ 	.byte	0xff
	.zero		1


	//   ....[106]....
        /*07a8*/ 	.word	0x0000a230
        /*07ac*/ 	.word	0x000000ff
        /*07b0*/ 	.word	0x00000000
        /*07b4*/ 	.short	0x0101
        /*07b6*/ 	.byte	0x05
	.zero		1


	//   ....[107]....
        /*07b8*/ 	.word	0x0000b1b0
        /*07bc*/ 	.word	0x00000003
        /*07c0*/ 	.word	0x00000110
        /*07c4*/ 	.short	0x010a
        /*07c6*/ 	.byte	0xff
	.zero		1


	//   ....[108]....
        /*07c8*/ 	.word	0x0000b210
        /*07cc*/ 	.word	0x00000002
        /*07d0*/ 	.word	0x00000038
        /*07d4*/ 	.short	0x010a
        /*07d6*/ 	.byte	0xff
	.zero		1


	//   ....[109]....
        /*07d8*/ 	.word	0x0000b270
        /*07dc*/ 	.word	0x00000002
        /*07e0*/ 	.word	0x00000038
        /*07e4*/ 	.short	0x010a
        /*07e6*/ 	.byte	0xff
	.zero		1


	//   ....[110]....
        /*07e8*/ 	.word	0x0000b2c0
        /*07ec*/ 	.word	0x00000002
        /*07f0*/ 	.word	0x000000c0
        /*07f4*/ 	.short	0x010a
        /*07f6*/ 	.byte	0xff
	.zero		1


	//   ....[111]....
        /*07f8*/ 	.word	0x0000b320
        /*07fc*/ 	.word	0x00000000
        /*0800*/ 	.word	0x00000000
        /*0804*/ 	.short	0x010a
        /*0806*/ 	.byte	0xff
	.zero		1


	//   ....[112]....
        /*0808*/ 	.word	0x0000b380
        /*080c*/ 	.word	0x00000000
        /*0810*/ 	.word	0x00000000
        /*0814*/ 	.short	0x010a
        /*0816*/ 	.byte	0xff
	.zero		1


	//   ....[113]....
        /*0818*/ 	.word	0x0000b3e0
        /*081c*/ 	.word	0x00000000
        /*0820*/ 	.word	0x00000000
        /*0824*/ 	.short	0x010a
        /*0826*/ 	.byte	0xff
	.zero		1


	//   ....[114]....
        /*0828*/ 	.word	0x0000b440
        /*082c*/ 	.word	0x00000000
        /*0830*/ 	.word	0x00000000
        /*0834*/ 	.short	0x010a
        /*0836*/ 	.byte	0xff
	.zero		1


	//   ....[115]....
        /*0838*/ 	.word	0x0000b4a0
        /*083c*/ 	.word	0x00000000
        /*0840*/ 	.word	0x00000000
        /*0844*/ 	.short	0x010a
        /*0846*/ 	.byte	0xff
	.zero		1


	//   ....[116]....
        /*0848*/ 	.word	0x0000b500
        /*084c*/ 	.word	0x00000000
        /*0850*/ 	.word	0x00000000
        /*0854*/ 	.short	0x010a
        /*0856*/ 	.byte	0xff
	.zero		1


	//   ....[117]....
        /*0858*/ 	.word	0x0000b550
        /*085c*/ 	.word	0x00000000
        /*0860*/ 	.word	0x00000100
        /*0864*/ 	.short	0x010a
        /*0866*/ 	.byte	0xff
	.zero		1


	//   ....[118]....
        /*0868*/ 	.word	0x0000b5b0
        /*086c*/ 	.word	0x00000000
        /*0870*/ 	.word	0x000000d0
        /*0874*/ 	.short	0x010a
        /*0876*/ 	.byte	0xff
	.zero		1


	//   ....[119]....
        /*0878*/ 	.word	0x0000b600
        /*087c*/ 	.word	0x00000000
        /*0880*/ 	.word	0x000000c0
        /*0884*/ 	.short	0x010a
        /*0886*/ 	.byte	0xff
	.zero		1


	//   ....[120]....
        /*0888*/ 	.word	0x0000b660
        /*088c*/ 	.word	0x00000000
        /*0890*/ 	.word	0x000000d0
        /*0894*/ 	.short	0x010a
        /*0896*/ 	.byte	0xff
	.zero		1


	//   ....[121]....
        /*0898*/ 	.word	0x0000b6b0
        /*089c*/ 	.word	0x00000000
        /*08a0*/ 	.word	0x000000c0
        /*08a4*/ 	.short	0x010a
        /*08a6*/ 	.byte	0xff
	.zero		1


	//   ....[122]....
        /*08a8*/ 	.word	0x0000b710
        /*08ac*/ 	.word	0x00000003
        /*08b0*/ 	.word	0x000000f0
        /*08b4*/ 	.short	0x010a
        /*08b6*/ 	.byte	0xff
	.zero		1


	//   ....[123]....
        /*08b8*/ 	.word	0x0000b770
        /*08bc*/ 	.word	0x00000000
        /*08c0*/ 	.word	0x00000000
        /*08c4*/ 	.short	0x010a
        /*08c6*/ 	.byte	0xff
	.zero		1


	//   ....[124]....
        /*08c8*/ 	.word	0x0000b7d0
        /*08cc*/ 	.word	0x00000000
        /*08d0*/ 	.word	0x00000000
        /*08d4*/ 	.short	0x010a
        /*08d6*/ 	.byte	0xff
	.zero		1


	//   ....[125]....
        /*08d8*/ 	.word	0x0000b830
        /*08dc*/ 	.word	0x00000000
        /*08e0*/ 	.word	0x00000000
        /*08e4*/ 	.short	0x010a
        /*08e6*/ 	.byte	0xff
	.zero		1


	//   ....[126]....
        /*08e8*/ 	.word	0x0000b880
        /*08ec*/ 	.word	0x00000000
        /*08f0*/ 	.word	0x000000c0
        /*08f4*/ 	.short	0x010a
        /*08f6*/ 	.byte	0xff
	.zero		1


	//   ....[127]....
        /*08f8*/ 	.word	0x0000b8e0
        /*08fc*/ 	.word	0x00000000
        /*0900*/ 	.word	0x000000b8
        /*0904*/ 	.short	0x010a
        /*0906*/ 	.byte	0xff
	.zero		1


	//   ....[128]....
        /*0908*/ 	.word	0x0000b940
        /*090c*/ 	.word	0x00000003
        /*0910*/ 	.word	0x00000090
        /*0914*/ 	.short	0x010a
        /*0916*/ 	.byte	0xff
	.zero		1


	//   ....[129]....
        /*0918*/ 	.word	0x0000b9a0
        /*091c*/ 	.word	0x00000003
        /*0920*/ 	.word	0x00000098
        /*0924*/ 	.short	0x010a
        /*0926*/ 	.byte	0xff
	.zero		1


	//   ....[130]....
        /*0928*/ 	.word	0x0000ba00
        /*092c*/ 	.word	0x00000003
        /*0930*/ 	.word	0x000000a0
        /*0934*/ 	.short	0x010a
        /*0936*/ 	.byte	0xff
	.zero		1


	//   ....[131]....
        /*0938*/ 	.word	0x0000ba60
        /*093c*/ 	.word	0x00000003
        /*0940*/ 	.word	0x000000a8
        /*0944*/ 	.short	0x010a
        /*0946*/ 	.byte	0xff
	.zero		1


	//   ....[132]....
        /*0948*/ 	.word	0x0000bac0
        /*094c*/ 	.word	0x00000000
        /*0950*/ 	.word	0x00000090
        /*0954*/ 	.short	0x010a
        /*0956*/ 	.byte	0xff
	.zero		1


	//   ....[133]....
        /*0958*/ 	.word	0x0000bb20
        /*095c*/ 	.word	0x00000000
        /*0960*/ 	.word	0x00000098
        /*0964*/ 	.short	0x010a
        /*0966*/ 	.byte	0xff
	.zero		1


	//   ....[134]....
        /*0968*/ 	.word	0x0000bb80
        /*096c*/ 	.word	0x00000000
        /*0970*/ 	.word	0x000000a0
        /*0974*/ 	.short	0x010a
        /*0976*/ 	.byte	0xff
	.zero		1


	//   ....[135]....
        /*0978*/ 	.word	0x0000bbd0
        /*097c*/ 	.word	0x00000000
        /*0980*/ 	.word	0x000000c0
        /*0984*/ 	.short	0x010a
        /*0986*/ 	.byte	0xff
	.zero		1


	//   ....[136]....
        /*0988*/ 	.word	0x0000bc20
        /*098c*/ 	.word	0x00000003
        /*0990*/ 	.word	0x00000070
        /*0994*/ 	.short	0x010a
        /*0996*/ 	.byte	0xff
	.zero		1


	//   ....[137]....
        /*0998*/ 	.word	0x0000bc70
        /*099c*/ 	.word	0x000000c1
        /*09a0*/ 	.word	0x000000e0
        /*09a4*/ 	.short	0x010a
        /*09a6*/ 	.byte	0xff
	.zero		1


	//   ....[138]....
        /*09a8*/ 	.word	0x0000bcc0
        /*09ac*/ 	.word	0x000000cc
        /*09b0*/ 	.word	0x00000070
        /*09b4*/ 	.short	0x010a
        /*09b6*/ 	.byte	0xff
	.zero		1


	//   ....[139]....
        /*09b8*/ 	.word	0x0000bd10
        /*09bc*/ 	.word	0x00000000
        /*09c0*/ 	.word	0x00000070
        /*09c4*/ 	.short	0x010a
        /*09c6*/ 	.byte	0xff
	.zero		1


	//   ....[140]....
        /*09c8*/ 	.word	0x0000bd60
        /*09cc*/ 	.word	0x00000000
        /*09d0*/ 	.word	0x00000070
        /*09d4*/ 	.short	0x010a
        /*09d6*/ 	.byte	0xff
	.zero		1


	//----- nvinfo : EIATTR_NUM_MBARRIERS
	.align		4
.L_48:
        /*09d8*/ 	.byte	0x03, 0x38
        /*09da*/ 	.short	0x0024


	//----- nvinfo : EIATTR_EXIT_INSTR_OFFSETS
	.align		4
        /*09dc*/ 	.byte	0x04, 0x1c
        /*09de*/ 	.short	(.L_50 - .L_49)


	//   ....[0]....
.L_49:
        /*09e0*/ 	.word	0x00002790


	//   ....[1]....
        /*09e4*/ 	.word	0x00002c80


	//   ....[2]....
        /*09e8*/ 	.word	0x00002ce0


	//   ....[3]....
        /*09ec*/ 	.word	0x000039d0


	//   ....[4]....
        /*09f0*/ 	.word	0x00004a30


	//   ....[5]....
        /*09f4*/ 	.word	0x00004a70


	//   ....[6]....
        /*09f8*/ 	.word	0x0000b1a0


	//----- nvinfo : EIATTR_MAX_THREADS
	.align		4
.L_50:
        /*09fc*/ 	.byte	0x04, 0x05
        /*09fe*/ 	.short	(.L_52 - .L_51)
.L_51:
        /*0a00*/ 	.word	0x00000100
        /*0a04*/ 	.word	0x00000001
        /*0a08*/ 	.word	0x00000001


	//----- nvinfo : EIATTR_CRS_STACK_SIZE
	.align		4
.L_52:
        /*0a0c*/ 	.byte	0x04, 0x1e
        /*0a0e*/ 	.short	(.L_54 - .L_53)
.L_53:
        /*0a10*/ 	.word	0x00000000


	//----- nvinfo : EIATTR_CBANK_PARAM_SIZE
	.align		4
.L_54:
        /*0a14*/ 	.byte	0x03, 0x19
        /*0a16*/ 	.short	0x0800


	//----- nvinfo : EIATTR_PARAM_CBANK
	.align		4
        /*0a18*/ 	.byte	0x04, 0x0a
        /*0a1a*/ 	.short	(.L_56 - .L_55)
	.align		4
.L_55:
        /*0a1c*/ 	.word	index@(.nv.constant0._ZN7cutlass13device_kernelINS_4gemm6kernel13GemmUniversalIN4cute5tupleIJiiiiEEENS1_10collective13CollectiveMmaINS1_35MainloopSm100TmaUmmaWarpSpecializedILi7ELi2ELi2ENS5_IJNS4_1CILi1EEESB_SB_EEEEENS5_IJNSA_ILi128EEENSA_ILi256EEENSA_ILi64EEEEEENS_12float_e4m3_tENS5_IJSB_llEEENS_12float_e5m2_tESJ_NS4_8TiledMMAINS4_8MMA_AtomIJNS4_10MMA_TraitsINS4_19SM100_MMA_F8F6F4_SSEJSI_SK_fSE_SF_NS4_17integral_constantINS4_4UMMA5MajorELSR_1EEESS_NSP_INSQ_7ScaleInELST_0EEESU_EEEEEENS4_6LayoutISC_NS5_IJNSA_ILi0EEESY_SY_EEEEENS5_IJNS4_10UnderscoreES11_S11_EEEEENS4_13SM90_TMA_LOADENS4_14ComposedLayoutINS4_7SwizzleILi3ELi4ELi3EEENS4_18smem_ptr_flag_bitsILi8EEENSX_INS5_IJSE_NSA_ILi8EEEEEENS5_IJSB_SE_EEEEEEEvNS4_8identityES14_S1E_vS1F_EENS_8epilogue10collective18CollectiveEpilogueINS1H_23Sm100TmaWarpSpecializedILi4ELi2ELi64ELb0ELb0EEEJSH_NS5_IJNSX_ISE_SB_EENSX_ISG_SB_EEEEESI_NS5_IJlSB_lEEESI_S1P_NS1H_6fusion15FusionCallbacksIS1L_NS1Q_17LinearCombinationISI_fSI_fLNS_15FloatRoundStyleE2EEESH_S1O_JEEENS4_5SM1004TMEM4LOAD26SM100_TMEM_LOAD_32dp32b64xES14_NS15_INS16_ILi2ELi4ELi3EEES19_NSX_INS5_IJS1A_SG_EEENS5_IJSG_SB_EEEEEEENS4_39AutoVectorizingCopyWithAssumedAlignmentILi128EEENS4_14SM90_TMA_STOREES24_S26_S26_EEEvvEEEEvNT_6ParamsE)
        /*0a20*/ 	.short	0x0380
        /*0a22*/ 	.short	0x0800


	//----- nvinfo : EIATTR_SW_WAR
	.align		4
.L_56:
        /*0a24*/ 	.byte	0x04, 0x36
        /*0a26*/ 	.short	(.L_58 - .L_57)
.L_57:
        /*0a28*/ 	.word	0x00000008
.L_58:


//--------------------- .nv.callgraph             --------------------------
	.section	.nv.callgraph,"",@"SHT_CUDA_CALLGRAPH"
	.align	4
	.sectionentsize	8
	.align		4
        /*0000*/ 	.word	0x00000000
	.align		4
        /*0004*/ 	.word	0xffffffff
	.align		4
        /*0008*/ 	.word	index@(_ZN7cutlass13device_kernelINS_4gemm6kernel13GemmUniversalIN4cute5tupleIJiiiiEEENS1_10collective13CollectiveMmaINS1_35MainloopSm100TmaUmmaWarpSpecializedILi7ELi2ELi2ENS5_IJNS4_1CILi1EEESB_SB_EEEEENS5_IJNSA_ILi128EEENSA_ILi256EEENSA_ILi64EEEEEENS_12float_e4m3_tENS5_IJSB_llEEENS_12float_e5m2_tESJ_NS4_8TiledMMAINS4_8MMA_AtomIJNS4_10MMA_TraitsINS4_19SM100_MMA_F8F6F4_SSEJSI_SK_fSE_SF_NS4_17integral_constantINS4_4UMMA5MajorELSR_1EEESS_NSP_INSQ_7ScaleInELST_0EEESU_EEEEEENS4_6LayoutISC_NS5_IJNSA_ILi0EEESY_SY_EEEEENS5_IJNS4_10UnderscoreES11_S11_EEEEENS4_13SM90_TMA_LOADENS4_14ComposedLayoutINS4_7SwizzleILi3ELi4ELi3EEENS4_18smem_ptr_flag_bitsILi8EEENSX_INS5_IJSE_NSA_ILi8EEEEEENS5_IJSB_SE_EEEEEEEvNS4_8identityES14_S1E_vS1F_EENS_8epilogue10collective18CollectiveEpilogueINS1H_23Sm100TmaWarpSpecializedILi4ELi2ELi64ELb0ELb0EEEJSH_NS5_IJNSX_ISE_SB_EENSX_ISG_SB_EEEEESI_NS5_IJlSB_lEEESI_S1P_NS1H_6fusion15FusionCallbacksIS1L_NS1Q_17LinearCombinationISI_fSI_fLNS_15FloatRoundStyleE2EEESH_S1O_JEEENS4_5SM1004TMEM4LOAD26SM100_TMEM_LOAD_32dp32b64xES14_NS15_INS16_ILi2ELi4ELi3EEES19_NSX_INS5_IJS1A_SG_EEENS5_IJSG_SB_EEEEEEENS4_39AutoVectorizingCopyWithAssumedAlignmentILi128EEENS4_14SM90_TMA_STOREES24_S26_S26_EEEvvEEEEvNT_6ParamsE)
	.align		4
        /*000c*/ 	.word	index@(__assertfail)
	.align		4
        /*0010*/ 	.word	0x00000000
	.align		4
        /*0014*/ 	.word	0xfffffffe
	.align		4
        /*0018*/ 	.word	0x00000000
	.align		4
        /*001c*/ 	.word	0xfffffffd
	.align		4
        /*0020*/ 	.word	0x00000000
	.align		4
        /*0024*/ 	.word	0xfffffffc


//--------------------- .nv.constant4             --------------------------
	.section	.nv.constant4,"a",@progbits
	.align	8
	.align		8
.nv.constant4:
        /*0000*/ 	.dword	__assertfail
	.align		8
        /*0008*/ 	.dword	__unnamed_1
	.align		8
        /*0010*/ 	.dword	__unnamed_2
	.align		8
        /*0018*/ 	.dword	__unnamed_3
	.align		8
        /*0020*/ 	.dword	_ZN40_INTERNAL_f691878d_4_k_cu_9825e58e_176164cuda3std3__45__cpo5beginE
	.align		8
        /*0028*/ 	.dword	_ZN40_INTERNAL_f691878d_4_k_cu_9825e58e_176164cuda3std3__45__cpo3endE
	.align		8
        /*0030*/ 	.dword	_ZN40_INTERNAL_f691878d_4_k_cu_9825e58e_176164cuda3std3__45__cpo6cbeginE
	.align		8
        /*0038*/ 	.dword	_ZN40_INTERNAL_f691878d_4_k_cu_9825e58e_176164cuda3std3__45__cpo4cendE
	.align		8
        /*0040*/ 	.dword	_ZN40_INTERNAL_f691878d_4_k_cu_9825e58e_176164cuda3std3__442_GLOBAL__N__f691878d_4_k_cu_9825e58e_176166ignoreE
	.align		8
        /*0048*/ 	.dword	_ZN40_INTERNAL_f691878d_4_k_cu_9825e58e_176164cuda3std3__419piecewise_constructE
	.align		8
        /*0050*/ 	.dword	_ZN40_INTERNAL_f691878d_4_k_cu_9825e58e_176164cuda3std3__48in_placeE
	.align		8
        /*0058*/ 	.dword	_ZN40_INTERNAL_f691878d_4_k_cu_9825e58e_176164cuda3std6ranges3__45__cpo4swapE
	.align		8
        /*0060*/ 	.dword	_ZN40_INTERNAL_f691878d_4_k_cu_9825e58e_176164cuda3std6ranges3__45__cpo9iter_moveE
	.align		8
        /*0068*/ 	.dword	_ZN40_INTERNAL_f691878d_4_k_cu_9825e58e_176164cute7productE
	.align		8
        /*0070*/ 	.dword	_ZN40_INTERNAL_f691878d_4_k_cu_9825e58e_176164cute1_E
	.align		8
        /*0078*/ 	.dword	$str$25
	.align		8
        /*0080*/ 	.dword	$str$26
	.align		8
        /*0088*/ 	.dword	$str$27
	.align		8
        /*0090*/ 	.dword	$str$28


//--------------------- .text._ZN7cutlass13device_kernelINS_4gemm6kernel13GemmUniversalIN4cute5tupleIJiiiiEEENS1_10collective13CollectiveMmaINS1_35MainloopSm100TmaUmmaWarpSpecializedILi7ELi2ELi2ENS5_IJNS4_1CILi1EEESB_SB_EEEEENS5_IJNSA_ILi128EEENSA_ILi256EEENSA_ILi64EEEEEENS_12float_e4m3_tENS5_IJSB_llEEENS_12float_e5m2_tESJ_NS4_8TiledMMAINS4_8MMA_AtomIJNS4_10MMA_TraitsINS4_19SM100_MMA_F8F6F4_SSEJSI_SK_fSE_SF_NS4_17integral_constantINS4_4UMMA5MajorELSR_1EEESS_NSP_INSQ_7ScaleInELST_0EEESU_EEEEEENS4_6LayoutISC_NS5_IJNSA_ILi0EEESY_SY_EEEEENS5_IJNS4_10UnderscoreES11_S11_EEEEENS4_13SM90_TMA_LOADENS4_14ComposedLayoutINS4_7SwizzleILi3ELi4ELi3EEENS4_18smem_ptr_flag_bitsILi8EEENSX_INS5_IJSE_NSA_ILi8EEEEEENS5_IJSB_SE_EEEEEEEvNS4_8identityES14_S1E_vS1F_EENS_8epilogue10collective18CollectiveEpilogueINS1H_23Sm100TmaWarpSpecializedILi4ELi2ELi64ELb0ELb0EEEJSH_NS5_IJNSX_ISE_SB_EENSX_ISG_SB_EEEEESI_NS5_IJlSB_lEEESI_S1P_NS1H_6fusion15FusionCallbacksIS1L_NS1Q_17LinearCombinationISI_fSI_fLNS_15FloatRoundStyleE2EEESH_S1O_JEEENS4_5SM1004TMEM4LOAD26SM100_TMEM_LOAD_32dp32b64xES14_NS15_INS16_ILi2ELi4ELi3EEES19_NSX_INS5_IJS1A_SG_EEENS5_IJSG_SB_EEEEEEENS4_39AutoVectorizingCopyWithAssumedAlignmentILi128EEENS4_14SM90_TMA_STOREES24_S26_S26_EEEvvEEEEvNT_6ParamsE --------------------------
	.section	.text._ZN7cutlass13device_kernelINS_4gemm6kernel13GemmUniversalIN4cute5tupleIJiiiiEEENS1_10collective13CollectiveMmaINS1_35MainloopSm100TmaUmmaWarpSpecializedILi7ELi2ELi2ENS5_IJNS4_1CILi1EEESB_SB_EEEEENS5_IJNSA_ILi128EEENSA_ILi256EEENSA_ILi64EEEEEENS_12float_e4m3_tENS5_IJSB_llEEENS_12float_e5m2_tESJ_NS4_8TiledMMAINS4_8MMA_AtomIJNS4_10MMA_TraitsINS4_19SM100_MMA_F8F6F4_SSEJSI_SK_fSE_SF_NS4_17integral_constantINS4_4UMMA5MajorELSR_1EEESS_NSP_INSQ_7ScaleInELST_0EEESU_EEEEEENS4_6LayoutISC_NS5_IJNSA_ILi0EEESY_SY_EEEEENS5_IJNS4_10UnderscoreES11_S11_EEEEENS4_13SM90_TMA_LOADENS4_14ComposedLayoutINS4_7SwizzleILi3ELi4ELi3EEENS4_18smem_ptr_flag_bitsILi8EEENSX_INS5_IJSE_NSA_ILi8EEEEEENS5_IJSB_SE_EEEEEEEvNS4_8identityES14_S1E_vS1F_EENS_8epilogue10collective18CollectiveEpilogueINS1H_23Sm100TmaWarpSpecializedILi4ELi2ELi64ELb0ELb0EEEJSH_NS5_IJNSX_ISE_SB_EENSX_ISG_SB_EEEEESI_NS5_IJlSB_lEEESI_S1P_NS1H_6fusion15FusionCallbacksIS1L_NS1Q_17LinearCombinationISI_fSI_fLNS_15FloatRoundStyleE2EEESH_S1O_JEEENS4_5SM1004TMEM4LOAD26SM100_TMEM_LOAD_32dp32b64xES14_NS15_INS16_ILi2ELi4ELi3EEES19_NSX_INS5_IJS1A_SG_EEENS5_IJSG_SB_EEEEEEENS4_39AutoVectorizingCopyWithAssumedAlignmentILi128EEENS4_14SM90_TMA_STOREES24_S26_S26_EEEvvEEEEvNT_6ParamsE,"ax",@progbits
	.align	128
.text._ZN7cutlass13device_kernelINS_4gemm6kernel13GemmUniversalIN4cute5tupleIJiiiiEEENS1_10collective13CollectiveMmaINS1_35MainloopSm100TmaUmmaWarpSpecializedILi7ELi2ELi2ENS5_IJNS4_1CILi1EEESB_SB_EEEEENS5_IJNSA_ILi128EEENSA_ILi256EEENSA_ILi64EEEEEENS_12float_e4m3_tENS5_IJSB_llEEENS_12float_e5m2_tESJ_NS4_8TiledMMAINS4_8MMA_AtomIJNS4_10MMA_TraitsINS4_19SM100_MMA_F8F6F4_SSEJSI_SK_fSE_SF_NS4_17integral_constantINS4_4UMMA5MajorELSR_1EEESS_NSP_INSQ_7ScaleInELST_0EEESU_EEEEEENS4_6LayoutISC_NS5_IJNSA_ILi0EEESY_SY_EEEEENS5_IJNS4_10UnderscoreES11_S11_EEEEENS4_13SM90_TMA_LOADENS4_14ComposedLayoutINS4_7SwizzleILi3ELi4ELi3EEENS4_18smem_ptr_flag_bitsILi8EEENSX_INS5_IJSE_NSA_ILi8EEEEEENS5_IJSB_SE_EEEEEEEvNS4_8identityES14_S1E_vS1F_EENS_8epilogue10collective18CollectiveEpilogueINS1H_23Sm100TmaWarpSpecializedILi4ELi2ELi64ELb0ELb0EEEJSH_NS5_IJNSX_ISE_SB_EENSX_ISG_SB_EEEEESI_NS5_IJlSB_lEEESI_S1P_NS1H_6fusion15FusionCallbacksIS1L_NS1Q_17LinearCombinationISI_fSI_fLNS_15FloatRoundStyleE2EEESH_S1O_JEEENS4_5SM1004TMEM4LOAD26SM100_TMEM_LOAD_32dp32b64xES14_NS15_INS16_ILi2ELi4ELi3EEES19_NSX_INS5_IJS1A_SG_EEENS5_IJSG_SB_EEEEEEENS4_39AutoVectorizingCopyWithAssumedAlignmentILi128EEENS4_14SM90_TMA_STOREES24_S26_S26_EEEvvEEEEvNT_6ParamsE:
        .type           _ZN7cutlass13device_kernelINS_4gemm6kernel13GemmUniversalIN4cute5tupleIJiiiiEEENS1_10collective13CollectiveMmaINS1_35MainloopSm100TmaUmmaWarpSpecializedILi7ELi2ELi2ENS5_IJNS4_1CILi1EEESB_SB_EEEEENS5_IJNSA_ILi128EEENSA_ILi256EEENSA_ILi64EEEEEENS_12float_e4m3_tENS5_IJSB_llEEENS_12float_e5m2_tESJ_NS4_8TiledMMAINS4_8MMA_AtomIJNS4_10MMA_TraitsINS4_19SM100_MMA_F8F6F4_SSEJSI_SK_fSE_SF_NS4_17integral_constantINS4_4UMMA5MajorELSR_1EEESS_NSP_INSQ_7ScaleInELST_0EEESU_EEEEEENS4_6LayoutISC_NS5_IJNSA_ILi0EEESY_SY_EEEEENS5_IJNS4_10UnderscoreES11_S11_EEEEENS4_13SM90_TMA_LOADENS4_14ComposedLayoutINS4_7SwizzleILi3ELi4ELi3EEENS4_18smem_ptr_flag_bitsILi8EEENSX_INS5_IJSE_NSA_ILi8EEEEEENS5_IJSB_SE_EEEEEEEvNS4_8identityES14_S1E_vS1F_EENS_8epilogue10collective18CollectiveEpilogueINS1H_23Sm100TmaWarpSpecializedILi4ELi2ELi64ELb0ELb0EEEJSH_NS5_IJNSX_ISE_SB_EENSX_ISG_SB_EEEEESI_NS5_IJlSB_lEEESI_S1P_NS1H_6fusion15FusionCallbacksIS1L_NS1Q_17LinearCombinationISI_fSI_fLNS_15FloatRoundStyleE2EEESH_S1O_JEEENS4_5SM1004TMEM4LOAD26SM100_TMEM_LOAD_32dp32b64xES14_NS15_INS16_ILi2ELi4ELi3EEES19_NSX_INS5_IJS1A_SG_EEENS5_IJSG_SB_EEEEEEENS4_39AutoVectorizingCopyWithAssumedAlignmentILi128EEENS4_14SM90_TMA_STOREES24_S26_S26_EEEvvEEEEvNT_6ParamsE,@function
        .size           _ZN7cutlass13device_kernelINS_4gemm6kernel13GemmUniversalIN4cute5tupleIJiiiiEEENS1_10collective13CollectiveMmaINS1_35MainloopSm100TmaUmmaWarpSpecializedILi7ELi2ELi2ENS5_IJNS4_1CILi1EEESB_SB_EEEEENS5_IJNSA_ILi128EEENSA_ILi256EEENSA_ILi64EEEEEENS_12float_e4m3_tENS5_IJSB_llEEENS_12float_e5m2_tESJ_NS4_8TiledMMAINS4_8MMA_AtomIJNS4_10MMA_TraitsINS4_19SM100_MMA_F8F6F4_SSEJSI_SK_fSE_SF_NS4_17integral_constantINS4_4UMMA5MajorELSR_1EEESS_NSP_INSQ_7ScaleInELST_0EEESU_EEEEEENS4_6LayoutISC_NS5_IJNSA_ILi0EEESY_SY_EEEEENS5_IJNS4_10UnderscoreES11_S11_EEEEENS4_13SM90_TMA_LOADENS4_14ComposedLayoutINS4_7SwizzleILi3ELi4ELi3EEENS4_18smem_ptr_flag_bitsILi8EEENSX_INS5_IJSE_NSA_ILi8EEEEEENS5_IJSB_SE_EEEEEEEvNS4_8identityES14_S1E_vS1F_EENS_8epilogue10collective18CollectiveEpilogueINS1H_23Sm100TmaWarpSpecializedILi4ELi2ELi64ELb0ELb0EEEJSH_NS5_IJNSX_ISE_SB_EENSX_ISG_SB_EEEEESI_NS5_IJlSB_lEEESI_S1P_NS1H_6fusion15FusionCallbacksIS1L_NS1Q_17LinearCombinationISI_fSI_fLNS_15FloatRoundStyleE2EEESH_S1O_JEEENS4_5SM1004TMEM4LOAD26SM100_TMEM_LOAD_32dp32b64xES14_NS15_INS16_ILi2ELi4ELi3EEES19_NSX_INS5_IJS1A_SG_EEENS5_IJSG_SB_EEEEEEENS4_39AutoVectorizingCopyWithAssumedAlignmentILi128EEENS4_14SM90_TMA_STOREES24_S26_S26_EEEvvEEEEvNT_6ParamsE,(.L_x_176 - _ZN7cutlass13device_kernelINS_4gemm6kernel13GemmUniversalIN4cute5tupleIJiiiiEEENS1_10collective13CollectiveMmaINS1_35MainloopSm100TmaUmmaWarpSpecializedILi7ELi2ELi2ENS5_IJNS4_1CILi1EEESB_SB_EEEEENS5_IJNSA_ILi128EEENSA_ILi256EEENSA_ILi64EEEEEENS_12float_e4m3_tENS5_IJSB_llEEENS_12float_e5m2_tESJ_NS4_8TiledMMAINS4_8MMA_AtomIJNS4_10MMA_TraitsINS4_19SM100_MMA_F8F6F4_SSEJSI_SK_fSE_SF_NS4_17integral_constantINS4_4UMMA5MajorELSR_1EEESS_NSP_INSQ_7ScaleInELST_0EEESU_EEEEEENS4_6LayoutISC_NS5_IJNSA_ILi0EEESY_SY_EEEEENS5_IJNS4_10UnderscoreES11_S11_EEEEENS4_13SM90_TMA_LOADENS4_14ComposedLayoutINS4_7SwizzleILi3ELi4ELi3EEENS4_18smem_ptr_flag_bitsILi8EEENSX_INS5_IJSE_NSA_ILi8EEEEEENS5_IJSB_SE_EEEEEEEvNS4_8identityES14_S1E_vS1F_EENS_8epilogue10collective18CollectiveEpilogueINS1H_23Sm100TmaWarpSpecializedILi4ELi2ELi64ELb0ELb0EEEJSH_NS5_IJNSX_ISE_SB_EENSX_ISG_SB_EEEEESI_NS5_IJlSB_lEEESI_S1P_NS1H_6fusion15FusionCallbacksIS1L_NS1Q_17LinearCombinationISI_fSI_fLNS_15FloatRoundStyleE2EEESH_S1O_JEEENS4_5SM1004TMEM4LOAD26SM100_TMEM_LOAD_32dp32b64xES14_NS15_INS16_ILi2ELi4ELi3EEES19_NSX_INS5_IJS1A_SG_EEENS5_IJSG_SB_EEEEEEENS4_39AutoVectorizingCopyWithAssumedAlignmentILi128EEENS4_14SM90_TMA_STOREES24_S26_S26_EEEvvEEEEvNT_6ParamsE)
        .other          _ZN7cutlass13device_kernelINS_4gemm6kernel13GemmUniversalIN4cute5tupleIJiiiiEEENS1_10collective13CollectiveMmaINS1_35MainloopSm100TmaUmmaWarpSpecializedILi7ELi2ELi2ENS5_IJNS4_1CILi1EEESB_SB_EEEEENS5_IJNSA_ILi128EEENSA_ILi256EEENSA_ILi64EEEEEENS_12float_e4m3_tENS5_IJSB_llEEENS_12float_e5m2_tESJ_NS4_8TiledMMAINS4_8MMA_AtomIJNS4_10MMA_TraitsINS4_19SM100_MMA_F8F6F4_SSEJSI_SK_fSE_SF_NS4_17integral_constantINS4_4UMMA5MajorELSR_1EEESS_NSP_INSQ_7ScaleInELST_0EEESU_EEEEEENS4_6LayoutISC_NS5_IJNSA_ILi0EEESY_SY_EEEEENS5_IJNS4_10UnderscoreES11_S11_EEEEENS4_13SM90_TMA_LOADENS4_14ComposedLayoutINS4_7SwizzleILi3ELi4ELi3EEENS4_18smem_ptr_flag_bitsILi8EEENSX_INS5_IJSE_NSA_ILi8EEEEEENS5_IJSB_SE_EEEEEEEvNS4_8identityES14_S1E_vS1F_EENS_8epilogue10collective18CollectiveEpilogueINS1H_23Sm100TmaWarpSpecializedILi4ELi2ELi64ELb0ELb0EEEJSH_NS5_IJNSX_ISE_SB_EENSX_ISG_SB_EEEEESI_NS5_IJlSB_lEEESI_S1P_NS1H_6fusion15FusionCallbacksIS1L_NS1Q_17LinearCombinationISI_fSI_fLNS_15FloatRoundStyleE2EEESH_S1O_JEEENS4_5SM1004TMEM4LOAD26SM100_TMEM_LOAD_32dp32b64xES14_NS15_INS16_ILi2ELi4ELi3EEES19_NSX_INS5_IJS1A_SG_EEENS5_IJSG_SB_EEEEEEENS4_39AutoVectorizingCopyWithAssumedAlignmentILi128EEENS4_14SM90_TMA_STOREES24_S26_S26_EEEvvEEEEvNT_6ParamsE,@"STO_CUDA_ENTRY STV_DEFAULT"
_ZN7cutlass13device_kernelINS_4gemm6kernel13GemmUniversalIN4cute5tupleIJiiiiEEENS1_10collective13CollectiveMmaINS1_35MainloopSm100TmaUmmaWarpSpecializedILi7ELi2ELi2ENS5_IJNS4_1CILi1EEESB_SB_EEEEENS5_IJNSA_ILi128EEENSA_ILi256EEENSA_ILi64EEEEEENS_12float_e4m3_tENS5_IJSB_llEEENS_12float_e5m2_tESJ_NS4_8TiledMMAINS4_8MMA_AtomIJNS4_10MMA_TraitsINS4_19SM100_MMA_F8F6F4_SSEJSI_SK_fSE_SF_NS4_17integral_constantINS4_4UMMA5MajorELSR_1EEESS_NSP_INSQ_7ScaleInELST_0EEESU_EEEEEENS4_6LayoutISC_NS5_IJNSA_ILi0EEESY_SY_EEEEENS5_IJNS4_10UnderscoreES11_S11_EEEEENS4_13SM90_TMA_LOADENS4_14ComposedLayoutINS4_7SwizzleILi3ELi4ELi3EEENS4_18smem_ptr_flag_bitsILi8EEENSX_INS5_IJSE_NSA_ILi8EEEEEENS5_IJSB_SE_EEEEEEEvNS4_8identityES14_S1E_vS1F_EENS_8epilogue10collective18CollectiveEpilogueINS1H_23Sm100TmaWarpSpecializedILi4ELi2ELi64ELb0ELb0EEEJSH_NS5_IJNSX_ISE_SB_EENSX_ISG_SB_EEEEESI_NS5_IJlSB_lEEESI_S1P_NS1H_6fusion15FusionCallbacksIS1L_NS1Q_17LinearCombinationISI_fSI_fLNS_15FloatRoundStyleE2EEESH_S1O_JEEENS4_5SM1004TMEM4LOAD26SM100_TMEM_LOAD_32dp32b64xES14_NS15_INS16_ILi2ELi4ELi3EEES19_NSX_INS5_IJS1A_SG_EEENS5_IJSG_SB_EEEEEEENS4_39AutoVectorizingCopyWithAssumedAlignmentILi128EEENS4_14SM90_TMA_STOREES24_S26_S26_EEEvvEEEEvNT_6ParamsE:
[----:B------:R-:W1:Y:S01]  /*0000*/  LDC R1, c[0x0][0x37c] ;  /* 0x0000df00ff017b82 */ /* 0x000e620000000800 */
[----:B------:R-:W2:Y:S01]  /*0010*/  S2R R185, SR_TID.X ;  /* 0x0000000000b97919 */ /* 0x000ea20000002100 */
[----:B------:R-:W3:Y:S01]  /*0020*/  LDCU.64 UR4, c[0x0][0x890] ;  /* 0x00011200ff0477ac */ /* 0x000ee20008000a00 */
[----:B------:R-:W-:Y:S02]  /*0030*/  PRMT R171, RZ, 0x7610, R171 ;  /* 0x00007610ffab7816 */ /* 0x000fe400000000ab */
[----:B------:R-:W-:Y:S01]  /*0040*/  ELECT P5, URZ, PT ;  /* 0x0000000000ff782f */ /* 0x000fe200038a0000 */
[----:B------:R-:W4:Y:S01]  /*0050*/  LDCU.64 UR46, c[0x0][0x358] ;  /* 0x00006b00ff2e77ac */ /* 0x000f220008000a00 */
[----:B---3--:R-:W-:-:S04]  /*0060*/  UISETP.NE.U32.AND UP0, UPT, UR4, URZ, UPT ;  /* 0x000000ff0400728c */ /* 0x008fc8000bf05070 */
[----:B------:R-:W-:Y:S01]  /*0070*/  UISETP.NE.AND.EX UP0, UPT, UR5, URZ, UPT, UP0 ;  /* 0x000000ff0500728c */ /* 0x000fe2000bf05300 */
[----:B--2---:R-:W-:-:S05]  /*0080*/  SHF.R.U32.HI R173, RZ, 0x5, R185 ;  /* 0x00000005ffad7819 */ /* 0x004fca00000116b9 */
[----:B------:R-:W2:Y:S02]  /*0090*/  SHFL.IDX PT, R0, R173, RZ, 0x1f ;  /* 0x00001fffad007589 */ /* 0x000ea400000e0000 */
[----:B--2---:R-:W-:Y:S01]  /*00a0*/  R2UR UR8, R0 ;  /* 0x00000000000872ca */ /* 0x004fe200000e0000 */
[----:B-1--4-:R-:W-:-:S14]  /*00b0*/  BRA.U UP0, `(.L_x_0) ;  /* 0x00000001002c7547 */ /* 0x012fdc000b800000 */
[----:B------:R-:W1:Y:S02]  /*00c0*/  LDCU.64 UR6, c[0x0][0x888] ;  /* 0x00011100ff0677ac */ /* 0x000e640008000a00 */
[----:B-1----:R-:W-:-:S04]  /*00d0*/  UISETP.NE.U32.AND UP0, UPT, UR6, URZ, UPT ;  /* 0x000000ff0600728c */ /* 0x002fc8000bf05070 */
[----:B------:R-:W-:-:S09]  /*00e0*/  UISETP.NE.AND.EX UP0, UPT, UR7, URZ, UPT, UP0 ;  /* 0x000000ff0700728c */ /* 0x000fd2000bf05300 */
[----:B------:R-:W-:Y:S05]  /*00f0*/  BRA.U !UP0, `(.L_x_1) ;  /* 0x0000000108107547 */ /* 0x000fea000b800000 */
[----:B------:R-:W1:Y:S02]  /*0100*/  LDC.64 R2, c[0x0][0x888] ;  /* 0x00022200ff027b82 */ /* 0x000e640000000a00 */
[----:B-1----:R1:W5:Y:S01]  /*0110*/  LDG.E R81, desc[UR46][R2.64] ;  /* 0x0000002e02517981 */ /* 0x002362000c1e1900 */
[----:B------:R-:W-:Y:S01]  /*0120*/  HFMA2 R171, -RZ, RZ, 0, 5.9604644775390625e-08 ;  /* 0x00000001ffab7431 */ /* 0x000fe200000001ff */
[----:B------:R-:W-:Y:S05]  /*0130*/  BRA `(.L_x_0) ;  /* 0x00000000000c7947 */ /* 0x000fea0003800000 */
.L_x_1:
[----:B------:R-:W1:Y:S01]  /*0140*/  LDCU UR6, c[0x0][0x880] ;  /* 0x00011000ff0677ac */ /* 0x000e620008000800 */
[----:B------:R-:W-:Y:S01]  /*0150*/  HFMA2 R171, -RZ, RZ, 0, 5.9604644775390625e-08 ;  /* 0x00000001ffab7431 */ /* 0x000fe200000001ff */
[----:B-1----:R-:W-:-:S07]  /*0160*/  MOV R81, UR6 ;  /* 0x0000000600517c02 */ /* 0x002fce0008000f00 */
.L_x_0:
[----:B------:R-:W2:Y:S02]  /*0170*/  LDCU.64 UR6, c[0x0][0x8b0] ;  /* 0x00011600ff0677ac */ /* 0x000ea40008000a00 */
[----:B--2---:R-:W-:-:S04]  /*0180*/  UISETP.NE.U32.AND UP0, UPT, UR6, URZ, UPT ;  /* 0x000000ff0600728c */ /* 0x004fc8000bf05070 */
[----:B------:R-:W-:-:S09]  /*0190*/  UISETP.NE.AND.EX UP0, UPT, UR7, URZ, UPT, UP0 ;  /* 0x000000ff0700728c */ /* 0x000fd2000bf05300 */
[----:B------:R-:W-:Y:S05]  /*01a0*/  BRA.U UP0, `(.L_x_2) ;  /* 0x0000000100247547 */ /* 0x000fea000b800000 */
[----:B------:R-:W2:Y:S02]  /*01b0*/  LDCU.64 UR6, c[0x0][0x8a8] ;  /* 0x00011500ff0677ac */ /* 0x000ea40008000a00 */
[----:B--2---:R-:W-:-:S04]  /*01c0*/  UISETP.NE.U32.AND UP0, UPT, UR6, URZ, UPT ;  /* 0x000000ff0600728c */ /* 0x004fc8000bf05070 */
[----:B------:R-:W-:-:S09]  /*01d0*/  UISETP.NE.AND.EX UP0, UPT, UR7, URZ, UPT, UP0 ;  /* 0x000000ff0700728c */ /* 0x000fd2000bf05300 */
[----:B------:R-:W-:Y:S05]  /*01e0*/  BRA.U !UP0, `(.L_x_3) ;  /* 0x00000001080c7547 */ /* 0x000fea000b800000 */
[----:B------:R-:W2:Y:S02]  /*01f0*/  LDC.64 R78, c[0x0][0x8a8] ;  /* 0x00022a00ff4e7b82 */ /* 0x000ea40000000a00 */
[----:B--2---:R2:W5:Y:S01]  /*0200*/  LDG.E R78, desc[UR46][R78.64] ;  /* 0x0000002e4e4e7981 */ /* 0x004562000c1e1900 */
[----:B------:R-:W-:Y:S05]  /*0210*/  BRA `(.L_x_2) ;  /* 0x0000000000087947 */ /* 0x000fea0003800000 */
.L_x_3:
[----:B------:R-:W2:Y:S02]  /*0220*/  LDCU UR6, c[0x0][0x8a0] ;  /* 0x00011400ff0677ac */ /* 0x000ea40008000800 */
[----:B--2---:R-:W-:Y:S02]  /*0230*/  MOV R78, UR6 ;  /* 0x00000006004e7c02 */ /* 0x004fe40008000f00 */
.L_x_2:
[----:B------:R-:W-:Y:S01]  /*0240*/  IMAD.U32 R0, RZ, RZ, UR8 ;  /* 0x00000008ff007e24 */ /* 0x000fe2000f8e00ff */
[----:B------:R-:W-:Y:S04]  /*0250*/  BSSY.RECONVERGENT B0, `(.L_x_4) ;  /* 0x000000c000007945 */ /* 0x000fe80003800200 */
[C---:B------:R-:W-:Y:S02]  /*0260*/  ISETP.NE.OR P1, PT, R0.reuse, 0x1, !P5 ;  /* 0x000000010000780c */ /* 0x040fe40006f25670 */
[----:B------:R-:W-:-:S11]  /*0270*/  ISETP.NE.OR P0, PT, R0, 0x3, !P5 ;  /* 0x000000030000780c */ /* 0x000fd60006f05670 */
[----:B------:R-:W-:Y:S05]  /*0280*/  @P1 BRA `(.L_x_5) ;  /* 0x0000000000201947 */ /* 0x000fea0003800000 */
[----:B------:R-:W3:Y:S02]  /*0290*/  LDCU.64 UR6, c[0x0][0x348] ;  /* 0x00006900ff0677ac */ /* 0x000ee40008000a00 */
[----:B---3--:R-:W-:Y:S02]  /*02a0*/  UIADD3 UR10, UP1, UPT, UR6, 0x80, URZ ;  /* 0x00000080060a7890 */ /* 0x008fe4000ff3e0ff */
[----:B------:R-:W-:Y:S02]  /*02b0*/  UIADD3 UR6, UP0, UPT, UR6, 0x180, URZ ;  /* 0x0000018006067890 */ /* 0x000fe4000ff1e0ff */
[----:B------:R-:W-:Y:S02]  /*02c0*/  UIADD3.X UR11, UPT, UPT, URZ, UR7, URZ, UP1, !UPT ;  /* 0x00000007ff0b7290 */ /* 0x000fe40008ffe4ff */
[----:B------:R-:W-:-:S07]  /*02d0*/  UIADD3.X UR7, UPT, UPT, URZ, UR7, URZ, UP0, !UPT ;  /* 0x00000007ff077290 */ /* 0x000fce00087fe4ff */
[----:B------:R3:W-:Y:S02]  /*02e0*/  UTMACCTL.PF [UR10] ;  /* 0x000000000a0079b9 */ /* 0x0007e40008040000 */
[----:B------:R3:W-:Y:S02]  /*02f0*/  UTMACCTL.PF [UR6] ;  /* 0x00000000060079b9 */ /* 0x0007e40008040000 */
[----:B---3--:R-:W-:Y:S01]  /*0300*/  NOP ;  /* 0x0000000000007918 */ /* 0x008fe20000000000 */
.L_x_5:
[----:B------:R-:W-:Y:S05]  /*0310*/  BSYNC.RECONVERGENT B0 ;  /* 0x0000000000007941 */ /* 0x000fea0003800200 */
.L_x_4:
[----:B------:R-:W-:Y:S04]  /*0320*/  BSSY.RECONVERGENT B0, `(.L_x_6) ;  /* 0x000000a000007945 */ /* 0x000fe80003800200 */
        /* <DEDUP_REMOVED lines=9> */
.L_x_7:
[----:B------:R-:W-:Y:S05]  /*03c0*/  BSYNC.RECONVERGENT B0 ;  /* 0x0000000000007941 */ /* 0x000fea0003800200 */
.L_x_6:
[----:B------:R-:W3:Y:S01]  /*03d0*/  LDCU.64 UR6, c[0x0][0x888] ;  /* 0x00011100ff0677ac */ /* 0x000ee20008000a00 */
[----:B------:R-:W-:Y:S02]  /*03e0*/  UISETP.EQ.U32.AND UP1, UPT, UR4, URZ, UPT ;  /* 0x000000ff0400728c */ /* 0x000fe4000bf22070 */
[----:B------:R-:W-:Y:S02]  /*03f0*/  UPLOP3.LUT UP2, UPT, UPT, UPT, UPT, 0x80, 0x8 ;  /* 0x000000000008789c */ /* 0x000fe40003f4f070 */
[----:B---3--:R-:W-:-:S04]  /*0400*/  UISETP.NE.U32.AND UP0, UPT, UR6, URZ, UPT ;  /* 0x000000ff0600728c */ /* 0x008fc8000bf05070 */
[----:B------:R-:W-:-:S04]  /*0410*/  UISETP.NE.AND.EX UP0, UPT, UR7, URZ, UPT, UP0 ;  /* 0x000000ff0700728c */ /* 0x000fc8000bf05300 */
[----:B------:R-:W-:-:S04]  /*0420*/  UISETP.EQ.OR.EX UP3, UPT, UR5, URZ, !UP0, UP1 ;  /* 0x000000ff0500728c */ /* 0x000fc8000c762710 */
[----:B------:R-:W-:-:S05]  /*0430*/  UP2UR UR50, UPR, URZ, 0x8 ;  /* 0x00000008ff327883 */ /* 0x000fca0008000000 */
[----:B------:R-:W-:Y:S07]  /*0440*/  BRA.U !UP3, `(.L_x_8) ;  /* 0x000000010b207547 */ /* 0x000fee000b800000 */
[----:B------:R-:W-:Y:S01]  /*0450*/  UISETP.NE.U32.AND UP2, UPT, UR4, URZ, UPT ;  /* 0x000000ff0400728c */ /* 0x000fe2000bf45070 */
[----:B-----5:R-:W-:Y:S01]  /*0460*/  FSETP.NEU.AND P0, PT, R81, RZ, PT ;  /* 0x000000ff5100720b */ /* 0x020fe20003f0d000 */
[----:B------:R-:W-:Y:S02]  /*0470*/  USEL UR4, URZ, 0xffffffff, UP0 ;  /* 0xffffffffff047887 */ /* 0x000fe40008000000 */
[----:B------:R-:W-:-:S10]  /*0480*/  UISETP.NE.AND.EX UP2, UPT, UR5, URZ, UPT, UP2 ;  /* 0x000000ff0500728c */ /* 0x000fd4000bf45320 */
[----:B------:R-:W-:Y:S01]  /*0490*/  VOTEU.ANY UP1, P0 ;  /* 0x0000000000ff7886 */ /* 0x000fe20000020100 */
[----:B------:R-:W-:-:S04]  /*04a0*/  @!UP2 USEL UR4, URZ, 0xffffffff, UP1 ;  /* 0xffffffffff04a887 */ /* 0x000fc80008800000 */
[----:B------:R-:W-:-:S04]  /*04b0*/  ULOP3.LUT UR4, UR4, 0x1, URZ, 0xc0, !UPT ;  /* 0x0000000104047892 */ /* 0x000fc8000f8ec0ff */
[----:B------:R-:W-:-:S11]  /*04c0*/  UISETP.NE.U32.AND UP2, UPT, UR4, 0x1, UPT ;  /* 0x000000010400788c */ /* 0x000fd6000bf45070 */
.L_x_8:
[----:B-1----:R-:W1:Y:S01]  /*04d0*/  SHFL.IDX PT, R2, R173, RZ, 0x1f ;  /* 0x00001fffad027589 */ /* 0x002e6200000e0000 */
[----:B------:R-:W-:-:S04]  /*04e0*/  UISETP.NE.AND UP1, UPT, UR8, 0x2, UPT ;  /* 0x000000020800788c */ /* 0x000fc8000bf25270 */
[----:B------:R-:W-:Y:S01]  /*04f0*/  USEL UR6, URZ, 0x1, UP1 ;  /* 0x00000001ff067887 */ /* 0x000fe20008800000 */
[----:B-1----:R-:W-:-:S13]  /*0500*/  ISETP.NE.AND P0, PT, R2, RZ, PT ;  /* 0x000000ff0200720c */ /* 0x002fda0003f05270 */
[----:B------:R-:W-:Y:S05]  /*0510*/  @P0 BRA `(.L_x_9) ;  /* 0x0000000000600947 */ /* 0x000fea0003800000 */
[----:B------:R-:W1:Y:S01]  /*0520*/  S2UR UR5, SR_CgaCtaId ;  /* 0x00000000000579c3 */ /* 0x000e620000008800 */
[----:B------:R-:W-:Y:S01]  /*0530*/  UMOV UR7, 0x400 ;  /* 0x0000040000077882 */ /* 0x000fe20000000000 */
[----:B------:R-:W-:Y:S01]  /*0540*/  UMOV UR4, 0x1 ;  /* 0x0000000100047882 */ /* 0x000fe20000000000 */
[----:B------:R-:W-:Y:S01]  /*0550*/  ELECT P0, URZ, PT ;  /* 0x0000000000ff782f */ /* 0x000fe20003800000 */
[----:B------:R-:W-:-:S04]  /*0560*/  UIADD3 UR10, UPT, UPT, -UR4, 0x100000, URZ ;  /* 0x00100000040a7890 */ /* 0x000fc8000fffe1ff */
[----:B------:R-:W-:Y:S02]  /*0570*/  USHF.L.U32 UR11, UR10, 0xb, URZ ;  /* 0x0000000b0a0b7899 */ /* 0x000fe400080006ff */
[----:B------:R-:W-:Y:S02]  /*0580*/  USHF.L.U32 UR10, UR10, 0x1, URZ ;  /* 0x000000010a0a7899 */ /* 0x000fe400080006ff */
[----:B-1----:R-:W-:Y:S01]  /*0590*/  ULEA UR5, UR5, UR7, 0x18 ;  /* 0x0000000705057291 */ /* 0x002fe2000f8ec0ff */
[----:B------:R-:W1:Y:S11]  /*05a0*/  FENCE.VIEW.ASYNC.S ;  /* 0x00000000000073c6 */ /* 0x000e760000000000 */
[----:B-1----:R1:W3:Y:S01]  /*05b0*/  SYNCS.EXCH.64 URZ, [UR5], UR10 ;  /* 0x0000000a05ff75b2 */ /* 0x0022e20008000100 */
[----:B------:R1:W4:Y:S01]  /*05c0*/  SYNCS.EXCH.64 URZ, [UR5+0x38], UR10 ;  /* 0x0000380a05ff75b2 */ /* 0x0003220008000100 */
[----:B------:R1:W1:Y:S01]  /*05d0*/  SYNCS.EXCH.64 URZ, [UR5+0x8], UR10 ;  /* 0x0000080a05ff75b2 */ /* 0x0002620008000100 */
        /* <DEDUP_REMOVED lines=11> */
[----:B------:R-:W-:Y:S01]  /*0690*/  NOP ;  /* 0x0000000000007918 */ /* 0x000fe20000000000 */
.L_x_9:
[----:B------:R-:W2:Y:S01]  /*06a0*/  SHFL.IDX PT, R2, R173, RZ, 0x1f ;  /* 0x00001fffad027589 */ /* 0x000ea200000e0000 */
[----:B------:R-:W-:Y:S01]  /*06b0*/  NOP ;  /* 0x0000000000007918 */ /* 0x000fe20000000000 */
[----:B--2---:R-:W-:-:S13]  /*06c0*/  ISETP.NE.AND P0, PT, R2, 0x1, PT ;  /* 0x000000010200780c */ /* 0x004fda0003f05270 */
[----:B------:R-:W-:Y:S05]  /*06d0*/  @P0 BRA `(.L_x_10) ;  /* 0x0000000000580947 */ /* 0x000fea0003800000 */
[----:B------:R-:W2:Y:S01]  /*06e0*/  S2UR UR7, SR_CgaCtaId ;  /* 0x00000000000779c3 */ /* 0x000ea20000008800 */
[----:B------:R-:W-:Y:S01]  /*06f0*/  UMOV UR9, 0x400 ;  /* 0x0000040000097882 */ /* 0x000fe20000000000 */
[----:B-1----:R-:W-:Y:S01]  /*0700*/  UMOV UR5, 0x20 ;  /* 0x0000002000057882 */ /* 0x002fe20000000000 */
[----:B------:R-:W-:Y:S01]  /*0710*/  UMOV UR4, 0x80 ;  /* 0x0000008000047882 */ /* 0x000fe20000000000 */
[----:B------:R-:W-:-:S04]  /*0720*/  UIADD3 UR10, UPT, UPT, -UR5, 0x100000, URZ ;  /* 0x00100000050a7890 */ /* 0x000fc8000fffe1ff */
[----:B------:R-:W-:Y:S02]  /*0730*/  USHF.L.U32 UR11, UR10, 0xb, URZ ;  /* 0x0000000b0a0b7899 */ /* 0x000fe400080006ff */
[----:B------:R-:W-:Y:S02]  /*0740*/  USHF.L.U32 UR10, UR10, 0x1, URZ ;  /* 0x000000010a0a7899 */ /* 0x000fe400080006ff */
[----:B------:R-:W-:-:S04]  /*0750*/  UIADD3 UR4, UPT, UPT, -UR4, 0x100000, URZ ;  /* 0x0010000004047890 */ /* 0x000fc8000fffe1ff */
[----:B------:R-:W-:Y:S02]  /*0760*/  USHF.L.U32 UR5, UR4, 0xb, URZ ;  /* 0x0000000b04057899 */ /* 0x000fe400080006ff */
[----:B------:R-:W-:Y:S01]  /*0770*/  USHF.L.U32 UR4, UR4, 0x1, URZ ;  /* 0x0000000104047899 */ /* 0x000fe200080006ff */
[----:B------:R-:W-:Y:S01]  /*0780*/  ELECT P0, URZ, PT ;  /* 0x0000000000ff782f */ /* 0x000fe20003800000 */
[----:B--2---:R-:W-:Y:S01]  /*0790*/  ULEA UR7, UR7, UR9, 0x18 ;  /* 0x0000000907077291 */ /* 0x004fe2000f8ec0ff */
[----:B------:R-:W1:Y:S11]  /*07a0*/  FENCE.VIEW.ASYNC.S ;  /* 0x00000000000073c6 */ /* 0x000e760000000000 */
[----:B-1----:R2:W1:Y:S01]  /*07b0*/  SYNCS.EXCH.64 URZ, [UR7+0x70], UR10 ;  /* 0x0000700a07ff75b2 */ /* 0x0024620008000100 */
[----:B------:R2:W1:Y:S01]  /*07c0*/  SYNCS.EXCH.64 URZ, [UR7+0x90], UR4 ;  /* 0x0000900407ff75b2 */ /* 0x0004620008000100 */
[----:B------:R2:W1:Y:S01]  /*07d0*/  SYNCS.EXCH.64 URZ, [UR7+0x78], UR10 ;  /* 0x0000780a07ff75b2 */ /* 0x0004620008000100 */
[----:B------:R2:W1:Y:S01]  /*07e0*/  SYNCS.EXCH.64 URZ, [UR7+0x98], UR4 ;  /* 0x0000980407ff75b2 */ /* 0x0004620008000100 */
[----:B------:R2:W1:Y:S01]  /*07f0*/  SYNCS.EXCH.64 URZ, [UR7+0x80], UR10 ;  /* 0x0000800a07ff75b2 */ /* 0x0004620008000100 */
[----:B------:R2:W1:Y:S01]  /*0800*/  SYNCS.EXCH.64 URZ, [UR7+0xa0], UR4 ;  /* 0x0000a00407ff75b2 */ /* 0x0004620008000100 */
[----:B------:R2:W1:Y:S01]  /*0810*/  SYNCS.EXCH.64 URZ, [UR7+0x88], UR10 ;  /* 0x0000880a07ff75b2 */ /* 0x0004620008000100 */
[----:B------:R2:W1:Y:S02]  /*0820*/  SYNCS.EXCH.64 URZ, [UR7+0xa8], UR4 ;  /* 0x0000a80407ff75b2 */ /* 0x0004640008000100 */
[----:B--2---:R-:W-:Y:S01]  /*0830*/  NOP ;  /* 0x0000000000007918 */ /* 0x004fe20000000000 */
.L_x_10:
[----:B------:R-:W2:Y:S01]  /*0840*/  SHFL.IDX PT, R2, R173, RZ, 0x1f ;  /* 0x00001fffad027589 */ /* 0x000ea200000e0000 */
[----:B------:R-:W-:Y:S01]  /*0850*/  NOP ;  /* 0x0000000000007918 */ /* 0x000fe20000000000 */
[----:B--2---:R-:W-:-:S13]  /*0860*/  ISETP.NE.AND P0, PT, R2, 0x3, PT ;  /* 0x000000030200780c */ /* 0x004fda0003f05270 */
[----:B------:R-:W-:Y:S05]  /*0870*/  @P0 BRA `(.L_x_11) ;  /* 0x0000000000300947 */ /* 0x000fea0003800000 */
[----:B-1----:R-:W1:Y:S01]  /*0880*/  S2UR UR5, SR_CgaCtaId ;  /* 0x00000000000579c3 */ /* 0x002e620000008800 */
        /* <DEDUP_REMOVED lines=8> */
[----:B-1----:R2:W1:Y:S01]  /*0910*/  SYNCS.EXCH.64 URZ, [UR5+0xb0], UR10 ;  /* 0x0000b00a05ff75b2 */ /* 0x0024620008000100 */
[----:B------:R2:W1:Y:S02]  /*0920*/  SYNCS.EXCH.64 URZ, [UR5+0xb8], UR10 ;  /* 0x0000b80a05ff75b2 */ /* 0x0004640008000100 */
[----:B--2---:R-:W-:Y:S01]  /*0930*/  NOP ;  /* 0x0000000000007918 */ /* 0x004fe20000000000 */
.L_x_11:
[----:B------:R-:W2:Y:S01]  /*0940*/  SHFL.IDX PT, R2, R173, RZ, 0x1f ;  /* 0x00001fffad027589 */ /* 0x000ea200000e0000 */
[----:B------:R-:W-:Y:S01]  /*0950*/  NOP ;  /* 0x0000000000007918 */ /* 0x000fe20000000000 */
[----:B--2---:R-:W-:-:S13]  /*0960*/  ISETP.NE.AND P0, PT, R2, 0x4, PT ;  /* 0x000000040200780c */ /* 0x004fda0003f05270 */
[----:B------:R-:W-:Y:S05]  /*0970*/  @P0 BRA `(.L_x_12) ;  /* 0x00000000004c0947 */ /* 0x000fea0003800000 */
[----:B-1----:R-:W1:Y:S01]  /*0980*/  S2UR UR5, SR_CgaCtaId ;  /* 0x00000000000579c3 */ /* 0x002e620000008800 */
[----:B------:R-:W-:Y:S01]  /*0990*/  UMOV UR9, 0x100 ;  /* 0x0000010000097882 */ /* 0x000fe20000000000 */
[----:B------:R-:W-:Y:S01]  /*09a0*/  UMOV UR7, 0x400 ;  /* 0x0000040000077882 */ /* 0x000fe20000000000 */
[----:B------:R-:W-:Y:S01]  /*09b0*/  USEL UR9, UR9, 0xe0, UP2 ;  /* 0x000000e009097887 */ /* 0x000fe20009000000 */
[----:B------:R-:W-:Y:S01]  /*09c0*/  UMOV UR4, 0x1 ;  /* 0x0000000100047882 */ /* 0x000fe20000000000 */
[----:B------:R-:W-:Y:S01]  /*09d0*/  ELECT P0, URZ, PT ;  /* 0x0000000000ff782f */ /* 0x000fe20003800000 */
[----:B------:R-:W-:-:S04]  /*09e0*/  UIADD3 UR10, UPT, UPT, -UR4, 0x100000, URZ ;  /* 0x00100000040a7890 */ /* 0x000fc8000fffe1ff */
[----:B------:R-:W-:Y:S02]  /*09f0*/  USHF.L.U32 UR11, UR10, 0xb, URZ ;  /* 0x0000000b0a0b7899 */ /* 0x000fe400080006ff */
[----:B------:R-:W-:Y:S02]  /*0a00*/  USHF.L.U32 UR10, UR10, 0x1, URZ ;  /* 0x000000010a0a7899 */ /* 0x000fe400080006ff */
[----:B------:R-:W-:-:S04]  /*0a10*/  UIADD3 UR12, UPT, UPT, -UR9, 0x100000, URZ ;  /* 0x00100000090c7890 */ /* 0x000fc8000fffe1ff */
[----:B------:R-:W-:Y:S02]  /*0a20*/  USHF.L.U32 UR13, UR12, 0xb, URZ ;  /* 0x0000000b0c0d7899 */ /* 0x000fe400080006ff */
[----:B------:R-:W-:Y:S02]  /*0a30*/  USHF.L.U32 UR12, UR12, 0x1, URZ ;  /* 0x000000010c0c7899 */ /* 0x000fe400080006ff */
[----:B-1----:R-:W-:Y:S01]  /*0a40*/  ULEA UR5, UR5, UR7, 0x18 ;  /* 0x0000000705057291 */ /* 0x002fe2000f8ec0ff */
[----:B------:R-:W1:Y:S11]  /*0a50*/  FENCE.VIEW.ASYNC.S ;  /* 0x00000000000073c6 */ /* 0x000e760000000000 */
[----:B-1----:R2:W1:Y:S01]  /*0a60*/  SYNCS.EXCH.64 URZ, [UR5+0xc0], UR10 ;  /* 0x0000c00a05ff75b2 */ /* 0x0024620008000100 */
[----:B------:R2:W1:Y:S01]  /*0a70*/  SYNCS.EXCH.64 URZ, [UR5+0xd0], UR12 ;  /* 0x0000d00c05ff75b2 */ /* 0x0004620008000100 */
[----:B------:R2:W1:Y:S01]  /*0a80*/  SYNCS.EXCH.64 URZ, [UR5+0xc8], UR10 ;  /* 0x0000c80a05ff75b2 */ /* 0x0004620008000100 */
[----:B------:R2:W1:Y:S02]  /*0a90*/  SYNCS.EXCH.64 URZ, [UR5+0xd8], UR12 ;  /* 0x0000d80c05ff75b2 */ /* 0x0004640008000100 */
[----:B--2---:R-:W-:Y:S01]  /*0aa0*/  NOP ;  /* 0x0000000000007918 */ /* 0x004fe20000000000 */
.L_x_12:
        /* <DEDUP_REMOVED lines=20> */
[----:B------:R2:W1:Y:S02]  /*0bf0*/  SYNCS.EXCH.64 URZ, [UR7+0xf8], UR4 ;  /* 0x0000f80407ff75b2 */ /* 0x0004640008000100 */
[----:B--2---:R-:W-:Y:S01]  /*0c00*/  NOP ;  /* 0x0000000000007918 */ /* 0x004fe20000000000 */
.L_x_13:
        /* <DEDUP_REMOVED lines=18> */
.L_x_14:
[----:B-1----:R-:W1:Y:S01]  /*0d30*/  S2UR UR5, SR_CTAID.X ;  /* 0x00000000000579c3 */ /* 0x002e620000002500 */
[----:B------:R-:W-:-:S05]  /*0d40*/  CS2R.32 R170, SR_CgaSize ;  /* 0x0000000000aa7805 */ /* 0x000fca0000008a00 */
[----:B------:R-:W-:-:S05]  /*0d50*/  IMAD R170, R170, -0xa0, RZ ;  /* 0xffffff60aaaa7824 */ /* 0x000fca00078e02ff */
[----:B------:R-:W-:-:S14]  /*0d60*/  R2UR UR9, R170 ;  /* 0x00000000aa0972ca */ /* 0x000fdc00000e0000 */
[----:B------:R-:W2:Y:S01]  /*0d70*/  LDCU UR9, c[0x0][UR9+0x2b0] ;  /* 0x00005600090977ac */ /* 0x000ea20008000800 */
[----:B------:R-:W-:Y:S01]  /*0d80*/  NOP ;  /* 0x0000000000007918 */ /* 0x000fe20000000000 */
[----:B------:R-:W-:-:S05]  /*0d90*/  CS2R.32 R170, SR_CgaSize ;  /* 0x0000000000aa7805 */ /* 0x000fca0000008a00 */
[----:B------:R-:W-:-:S05]  /*0da0*/  IMAD R170, R170, -0xa0, RZ ;  /* 0xffffff60aaaa7824 */ /* 0x000fca00078e02ff */
[----:B------:R-:W-:-:S14]  /*0db0*/  R2UR UR7, R170 ;  /* 0x00000000aa0772ca */ /* 0x000fdc00000e0000 */
[----:B------:R-:W3:Y:S01]  /*0dc0*/  LDCU UR7, c[0x0][UR7+0x2b4] ;  /* 0x00005680070777ac */ /* 0x000ee20008000800 */
[----:B------:R-:W4:Y:S08]  /*0dd0*/  S2UR UR4, SR_CTAID.Y ;  /* 0x00000000000479c3 */ /* 0x000f300000002600 */
[----:B------:R-:W3:Y:S01]  /*0de0*/  LDC R9, c[0x0][0xb24] ;  /* 0x0002c900ff097b82 */ /* 0x000ee20000000800 */
[----:B-1----:R-:W-:-:S02]  /*0df0*/  I2FP.F32.U32 R5, UR5 ;  /* 0x0000000500057c45 */ /* 0x002fc40008201000 */
[----:B------:R-:W-:-:S05]  /*0e00*/  CS2R.32 R3, SR_CgaSize ;  /* 0x0000000000037805 */ /* 0x000fca0000008a00 */
[----:B------:R-:W-:-:S06]  /*0e10*/  IMAD R3, R3, -0xa0, RZ ;  /* 0xffffff6003037824 */ /* 0x000fcc00078e02ff */
[----:B------:R-:W1:Y:S01]  /*0e20*/  LDC R3, c[0x0][R3+0x2a0] ;  /* 0x0000a80003037b82 */ /* 0x000e620000000800 */
[----:B------:R-:W-:Y:S01]  /*0e30*/  MOV R21, UR5 ;  /* 0x0000000500157c02 */ /* 0x000fe20008000f00 */
[----:B--2---:R-:W-:Y:S01]  /*0e40*/  FMUL R5, R5, UR9 ;  /* 0x0000000905057c20 */ /* 0x004fe20008400000 */
[----:B----4-:R-:W-:Y:S02]  /*0e50*/  I2FP.F32.U32 R4, UR4 ;  /* 0x0000000400047c45 */ /* 0x010fe40008201000 */
[----:B------:R-:W-:-:S05]  /*0e60*/  CS2R.32 R2, SR_CgaSize ;  /* 0x0000000000027805 */ /* 0x000fca0000008a00 */
[----:B------:R-:W-:-:S06]  /*0e70*/  IMAD R2, R2, -0xa0, RZ ;  /* 0xffffff6002027824 */ /* 0x000fcc00078e02ff */
[----:B------:R-:W2:Y:S01]  /*0e80*/  LDC R2, c[0x0][R2+0x2a4] ;  /* 0x0000a90002027b82 */ /* 0x000ea20000000800 */
[----:B------:R-:W4:Y:S01]  /*0e90*/  F2I.U32.TRUNC.NTZ R170, R5 ;  /* 0x0000000500aa7305 */ /* 0x000f22000020f000 */
[----:B------:R-:W-:Y:S01]  /*0ea0*/  MOV R20, UR4 ;  /* 0x0000000400147c02 */ /* 0x000fe20008000f00 */
[----:B---3--:R-:W-:-:S05]  /*0eb0*/  FMUL R4, R4, UR7 ;  /* 0x0000000704047c20 */ /* 0x008fca0008400000 */
[----:B------:R-:W-:Y:S01]  /*0ec0*/  BAR.SYNC.DEFER_BLOCKING 0x0 ;  /* 0x0000000000007b1d */ /* 0x000fe20000010000 */
[----:B------:R-:W-:-:S05]  /*0ed0*/  ISETP.GE.AND P0, PT, R9, 0x1, PT ;  /* 0x000000010900780c */ /* 0x000fca0003f06270 */
[----:B------:R-:W3:Y:S02]  /*0ee0*/  F2I.U32.TRUNC.NTZ R147, R4 ;  /* 0x0000000400937305 */ /* 0x000ee4000020f000 */
[----:B------:R-:W2:Y:S01]  /*0ef0*/  S2UR UR36, SR_CTAID.Z ;  /* 0x00000000002479c3 */ /* 0x000ea20000002700 */
[----:B----4-:R-:W-:-:S05]  /*0f00*/  IADD3 R170, PT, PT, -R170, RZ, RZ ;  /* 0x000000ffaaaa7210 */ /* 0x010fca0007ffe1ff */
[----:B-1----:R-:W-:Y:S01]  /*0f10*/  IMAD R170, R3, R170, UR5 ;  /* 0x0000000503aa7e24 */ /* 0x002fe2000f8e02aa */
[----:B---3--:R-:W-:-:S05]  /*0f20*/  IADD3 R147, PT, PT, -R147, RZ, RZ ;  /* 0x000000ff93937210 */ /* 0x008fca0007ffe1ff */
[----:B--2---:R-:W-:Y:S01]  /*0f30*/  IMAD R147, R2, R147, UR4 ;  /* 0x0000000402937e24 */ /* 0x004fe2000f8e0293 */
[----:B------:R-:W-:Y:S06]  /*0f40*/  @!P0 BRA `(.L_x_15) ;  /* 0x0000000000b88947 */ /* 0x000fec0003800000 */
[----:B------:R-:W1:Y:S01]  /*0f50*/  LDC.64 R4, c[0x0][0xb18] ;  /* 0x0002c600ff047b82 */ /* 0x000e620000000a00 */
[----:B------:R-:W-:-:S07]  /*0f60*/  ISETP.NE.AND P0, PT, R9, 0x1, PT ;  /* 0x000000010900780c */ /* 0x000fce0003f05270 */
[----:B------:R-:W2:Y:S08]  /*0f70*/  LDC R10, c[0x0][0xb0c] ;  /* 0x0002c300ff0a7b82 */ /* 0x000eb00000000800 */
[----:B------:R-:W3:Y:S08]  /*0f80*/  LDC R11, c[0x0][0x370] ;  /* 0x0000dc00ff0b7b82 */ /* 0x000ef00000000800 */
[----:B------:R-:W4:Y:S01]  /*0f90*/  LDC R12, c[0x0][0x374] ;  /* 0x0000dd00ff0c7b82 */ /* 0x000f220000000800 */
[----:B-1----:R-:W-:-:S07]  /*0fa0*/  ISETP.NE.AND P1, PT, R4, 0x1, PT ;  /* 0x000000010400780c */ /* 0x002fce0003f25270 */
[----:B------:R-:W3:Y:S01]  /*0fb0*/  LDC.64 R6, c[0x0][0xb10] ;  /* 0x0002c400ff067b82 */ /* 0x000ee20000000a00 */
[----:B--2---:R-:W-:-:S07]  /*0fc0*/  ISETP.NE.AND P2, PT, R10, 0x1, PT ;  /* 0x000000010a00780c */ /* 0x004fce0003f45270 */
[----:B------:R-:W1:Y:S08]  /*0fd0*/  LDC R8, c[0x0][0xb20] ;  /* 0x0002c800ff087b82 */ /* 0x000e700000000800 */
[----:B------:R-:W2:Y:S01]  /*0fe0*/  LDC.64 R2, c[0x0][0xb28] ;  /* 0x0002ca00ff027b82 */ /* 0x000ea20000000a00 */
[----:B----4-:R-:W-:-:S04]  /*0ff0*/  IMAD.HI.U32 R13, R12, R5, RZ ;  /* 0x000000050c0d7227 */ /* 0x010fc800078e00ff */
[----:B------:R-:W-:-:S04]  /*1000*/  IMAD.HI.U32 R5, R20, R5, RZ ;  /* 0x0000000514057227 */ /* 0x000fc800078e00ff */
[----:B---3--:R-:W-:-:S04]  /*1010*/  IMAD.HI.U32 R14, R11, R6, RZ ;  /* 0x000000060b0e7227 */ /* 0x008fc800078e00ff */
[C---:B------:R-:W-:Y:S01]  /*1020*/  IMAD.HI.U32 R16, R21.reuse, R6, RZ ;  /* 0x0000000615107227 */ /* 0x040fe200078e00ff */
[-C--:B------:R-:W-:Y:S02]  /*1030*/  @P2 SHF.R.U32.HI R11, RZ, R7.reuse, R14 ;  /* 0x00000007ff0b2219 */ /* 0x080fe4000001160e */
[-C--:B-1----:R-:W-:Y:S02]  /*1040*/  @P1 SHF.R.U32.HI R12, RZ, R8.reuse, R13 ;  /* 0x00000008ff0c1219 */ /* 0x082fe4000001160d */
[----:B------:R-:W-:Y:S02]  /*1050*/  SHF.R.U32.HI R5, RZ, R8, R5 ;  /* 0x00000008ff057219 */ /* 0x000fe40000011605 */
[----:B------:R-:W-:Y:S02]  /*1060*/  SHF.R.U32.HI R16, RZ, R7, R16 ;  /* 0x00000007ff107219 */ /* 0x000fe40000011610 */
[----:B------:R-:W-:Y:S01]  /*1070*/  SEL R5, R20, R5, !P1 ;  /* 0x0000000514057207 */ /* 0x000fe20004800000 */
[----:B--2---:R-:W-:Y:S01]  /*1080*/  IMAD.HI.U32 R14, R12, R2, RZ ;  /* 0x000000020c0e7227 */ /* 0x004fe200078e00ff */
[----:B------:R-:W-:-:S02]  /*1090*/  SEL R7, R21, R16, !P2 ;  /* 0x0000001015077207 */ /* 0x000fc40005000000 */
[----:B------:R-:W-:Y:S01]  /*10a0*/  IADD3 R13, PT, PT, -R5, RZ, RZ ;  /* 0x000000ff050d7210 */ /* 0x000fe20007ffe1ff */
[----:B------:R-:W-:Y:S01]  /*10b0*/  IMAD.HI.U32 R6, R11, R2, RZ ;  /* 0x000000020b067227 */ /* 0x000fe200078e00ff */
[----:B------:R-:W-:-:S03]  /*10c0*/  @P0 SHF.R.U32.HI R12, RZ, R3, R14 ;  /* 0x00000003ff0c0219 */ /* 0x000fc6000001160e */
[----:B------:R-:W-:Y:S01]  /*10d0*/  IMAD R13, R4, R13, R20 ;  /* 0x0000000d040d7224 */ /* 0x000fe200078e0214 */
[----:B------:R-:W-:Y:S01]  /*10e0*/  @P0 SHF.R.U32.HI R11, RZ, R3, R6 ;  /* 0x00000003ff0b0219 */ /* 0x000fe20000011606 */
[----:B------:R-:W-:-:S04]  /*10f0*/  IMAD R12, R12, R9, RZ ;  /* 0x000000090c0c7224 */ /* 0x000fc800078e02ff */
[----:B------:R-:W-:Y:S01]  /*1100*/  IMAD R6, R11, R9, RZ ;  /* 0x000000090b067224 */ /* 0x000fe200078e02ff */
[----:B------:R-:W-:-:S04]  /*1110*/  ISETP.GE.AND P1, PT, R5, R12, PT ;  /* 0x0000000c0500720c */ /* 0x000fc80003f26270 */
[----:B------:R-:W-:Y:S01]  /*1120*/  ISETP.GE.OR P1, PT, R7, R6, P1 ;  /* 0x000000060700720c */ /* 0x000fe20000f26670 */
[----:B------:R-:W-:-:S05]  /*1130*/  IMAD.HI.U32 R6, R5, R2, RZ ;  /* 0x0000000205067227 */ /* 0x000fca00078e00ff */
[----:B------:R-:W-:-:S04]  /*1140*/  SHF.R.U32.HI R6, RZ, R3, R6 ;  /* 0x00000003ff067219 */ /* 0x000fc80000011606 */
[----:B------:R-:W-:-:S03]  /*1150*/  SEL R6, R5, R6, !P0 ;  /* 0x0000000605067207 */ /* 0x000fc60004000000 */
[----:B------:R-:W-:Y:S01]  /*1160*/  @!P1 IMAD.HI.U32 R8, R7, R2, RZ ;  /* 0x0000000207089227 */ /* 0x000fe200078e00ff */
[----:B------:R-:W-:-:S04]  /*1170*/  IADD3 R2, PT, PT, -R6, RZ, RZ ;  /* 0x000000ff06027210 */ /* 0x000fc80007ffe1ff */
[----:B------:R-:W-:Y:S01]  /*1180*/  @!P1 SHF.R.U32.HI R8, RZ, R3, R8 ;  /* 0x00000003ff089219 */ /* 0x000fe20000011608 */
[----:B------:R-:W-:-:S03]  /*1190*/  IMAD R2, R9, R2, R5 ;  /* 0x0000000209027224 */ /* 0x000fc600078e0205 */
[----:B------:R-:W-:-:S05]  /*11a0*/  @!P1 SEL R3, R7, R8, !P0 ;  /* 0x0000000807039207 */ /* 0x000fca0004000000 */
[--C-:B------:R-:W-:Y:S02]  /*11b0*/  @!P1 IMAD.IADD R6, R6, 0x1, -R3.reuse ;  /* 0x0000000106069824 */ /* 0x100fe400078e0a03 */
[----:B------:R-:W-:Y:S01]  /*11c0*/  @!P1 IMAD R3, R2, R11, R3 ;  /* 0x0000000b02039224 */ /* 0x000fe200078e0203 */
[----:B------:R-:W-:Y:S01]  /*11d0*/  IADD3 R2, PT, PT, -R7, RZ, RZ ;  /* 0x000000ff07027210 */ /* 0x000fe20007ffe1ff */
[----:B------:R-:W-:Y:S02]  /*11e0*/  @!P1 IMAD R5, R6, R9, R7 ;  /* 0x0000000906059224 */ /* 0x000fe400078e0207 */
[----:B------:R-:W-:Y:S02]  /*11f0*/  @!P1 IMAD.MOV.U32 R7, RZ, RZ, R3 ;  /* 0x000000ffff079224 */ /* 0x000fe400078e0003 */
[----:B------:R-:W-:Y:S02]  /*1200*/  IMAD R2, R10, R2, R21 ;  /* 0x000000020a027224 */ /* 0x000fe400078e0215 */
[----:B------:R-:W-:-:S02]  /*1210*/  IMAD R20, R5, R4, R13 ;  /* 0x0000000405147224 */ /* 0x000fc400078e020d */
[----:B------:R-:W-:Y:S02]  /*1220*/  IMAD R21, R7, R10, R2 ;  /* 0x0000000a07157224 */ /* 0x000fe400078e0202 */
.L_x_15:
[----:B------:R-:W1:Y:S01]  /*1230*/  LDCU UR4, c[0x0][0xb30] ;  /* 0x00016600ff0477ac */ /* 0x000e620008000800 */
[----:B------:R-:W2:Y:S08]  /*1240*/  S2UR UR37, SR_CgaCtaId ;  /* 0x00000000002579c3 */ /* 0x000eb00000008800 */
[----:B------:R-:W3:Y:S01]  /*1250*/  LDC R72, c[0x0][0xb24] ;  /* 0x0002c900ff487b82 */ /* 0x000ee20000000800 */
[----:B-1----:R-:W-:-:S09]  /*1260*/  UISETP.NE.AND UP1, UPT, UR4, 0x1, UPT ;  /* 0x000000010400788c */ /* 0x002fd2000bf25270 */
[----:B--2---:R-:W-:Y:S05]  /*1270*/  BRA.U UP1, `(.L_x_16) ;  /* 0x0000000101407547 */ /* 0x004fea000b800000 */
[----:B------:R-:W1:Y:S08]  /*1280*/  LDC.64 R4, c[0x0][0xb10] ;  /* 0x0002c400ff047b82 */ /* 0x000e700000000a00 */
[----:B------:R-:W2:Y:S08]  /*1290*/  LDC.64 R2, c[0x0][0xb18] ;  /* 0x0002c600ff027b82 */ /* 0x000eb00000000a00 */
[----:B------:R-:W4:Y:S08]  /*12a0*/  LDC R6, c[0x0][0xb20] ;  /* 0x0002c800ff067b82 */ /* 0x000f300000000800 */
[----:B------:R-:W3:Y:S01]  /*12b0*/  LDC R8, c[0x0][0xb0c] ;  /* 0x0002c300ff087b82 */ /* 0x000ee20000000800 */
[----:B-1----:R-:W-:-:S05]  /*12c0*/  IMAD.HI.U32 R4, R21, R4, RZ ;  /* 0x0000000415047227 */ /* 0x002fca00078e00ff */
[----:B------:R-:W-:Y:S01]  /*12d0*/  SHF.R.U32.HI R4, RZ, R5, R4 ;  /* 0x00000005ff047219 */ /* 0x000fe20000011604 */
[----:B--2---:R-:W-:Y:S01]  /*12e0*/  IMAD.HI.U32 R3, R20, R3, RZ ;  /* 0x0000000314037227 */ /* 0x004fe200078e00ff */
[----:B------:R-:W-:-:S04]  /*12f0*/  ISETP.NE.AND P0, PT, R2, 0x1, PT ;  /* 0x000000010200780c */ /* 0x000fc80003f05270 */
[----:B----4-:R-:W-:-:S04]  /*1300*/  SHF.R.U32.HI R3, RZ, R6, R3 ;  /* 0x00000006ff037219 */ /* 0x010fc80000011603 */
[----:B------:R-:W-:Y:S02]  /*1310*/  SEL R3, R20, R3, !P0 ;  /* 0x0000000314037207 */ /* 0x000fe40004000000 */
[----:B---3--:R-:W-:-:S04]  /*1320*/  ISETP.NE.AND P1, PT, R8, 0x1, PT ;  /* 0x000000010800780c */ /* 0x008fc80003f25270 */
[----:B------:R-:W-:-:S05]  /*1330*/  SEL R4, R21, R4, !P1 ;  /* 0x0000000415047207 */ /* 0x000fca0004800000 */
[----:B------:R-:W-:Y:S02]  /*1340*/  IMAD.IADD R5, R3, 0x1, -R4 ;  /* 0x0000000103057824 */ /* 0x000fe400078e0a04 */
[----:B------:R-:W-:Y:S02]  /*1350*/  IMAD.IADD R3, R4, 0x1, -R3 ;  /* 0x0000000104037824 */ /* 0x000fe400078e0a03 */
[----:B------:R-:W-:Y:S02]  /*1360*/  IMAD R21, R5, R8, R21 ;  /* 0x0000000805157224 */ /* 0x000fe400078e0215 */
[----:B------:R-:W-:-:S07]  /*1370*/  IMAD R20, R3, R2, R20 ;  /* 0x0000000203147224 */ /* 0x000fce00078e0214 */
.L_x_16:
[----:B------:R-:W-:Y:S01]  /*1380*/  BAR.SYNC.DEFER_BLOCKING 0x0 ;  /* 0x0000000000007b1d */ /* 0x000fe20000010000 */
[----:B------:R-:W-:Y:S01]  /*1390*/  UISETP.NE.AND UP1, UPT, UR8, 0x2, UPT ;  /* 0x000000020800788c */ /* 0x000fe2000bf25270 */
[----:B------:R-:W-:Y:S02]  /*13a0*/  ISETP.NE.OR P5, PT, R0, 0x2, !P5 ;  /* 0x000000020000780c */ /* 0x000fe40006fa5670 */
[----:B------:R-:W-:-:S06]  /*13b0*/  LOP3.LUT R2, R185, 0x1f, RZ, 0xc0, !PT ;  /* 0x0000001fb9027812 */ /* 0x000fcc00078ec0ff */
[----:B------:R-:W-:Y:S05]  /*13c0*/  BRA.U UP1, `(.L_x_17) ;  /* 0x0000001101f87547 */ /* 0x000fea000b800000 */
[----:B------:R-:W1:Y:S01]  /*13d0*/  LDCU UR13, c[0x0][0x38c] ;  /* 0x00007180ff0d77ac */ /* 0x000e620008000800 */
[----:B------:R-:W2:Y:S01]  /*13e0*/  LDC R9, c[0x0][0x370] ;  /* 0x0000dc00ff097b82 */ /* 0x000ea20000000800 */
[----:B------:R-:W-:Y:S01]  /*13f0*/  PLOP3.LUT P1, PT, PT, PT, UP2, 0x80, 0x8 ;  /* 0x000000000008781c */ /* 0x000fe20003f2f028 */
[----:B------:R-:W-:Y:S01]  /*1400*/  IMAD.MOV.U32 R15, RZ, RZ, 0x1 ;  /* 0x00000001ff0f7424 */ /* 0x000fe200078e00ff */
[----:B------:R-:W-:Y:S01]  /*1410*/  ISETP.EQ.OR P4, PT, R2, RZ, P5 ;  /* 0x000000ff0200720c */ /* 0x000fe20002f82670 */
[----:B------:R-:W-:Y:S01]  /*1420*/  IMAD.MOV.U32 R14, RZ, RZ, RZ ;  /* 0x000000ffff0e7224 */ /* 0x000fe200078e00ff */
[----:B------:R-:W-:Y:S02]  /*1430*/  PLOP3.LUT P1, PT, P1, PT, PT, 0x8, 0x80 ;  /* 0x000000000080781c */ /* 0x000fe40000f2e170 */
[----:B------:R-:W-:Y:S01]  /*1440*/  CS2R R12, SRZ ;  /* 0x00000000000c7805 */ /* 0x000fe2000001ff00 */
[----:B------:R-:W-:Y:S01]  /*1450*/  IMAD.MOV.U32 R10, RZ, RZ, 0x1 ;  /* 0x00000001ff0a7424 */ /* 0x000fe200078e00ff */
[----:B------:R-:W4:Y:S01]  /*1460*/  LDC R0, c[0x0][0x374] ;  /* 0x0000dd00ff007b82 */ /* 0x000f220000000800 */
[----:B------:R-:W2:Y:S01]  /*1470*/  LDCU.64 UR22, c[0x0][0x348] ;  /* 0x00006900ff1677ac */ /* 0x000ea20008000a00 */
[----:B------:R-:W-:Y:S01]  /*1480*/  UMOV UR6, URZ ;  /* 0x000000ff00067c82 */ /* 0x000fe20008000000 */
[----:B-1----:R-:W-:-:S04]  /*1490*/  UIADD3 UR5, UPT, UPT, UR13, 0x3f, URZ ;  /* 0x0000003f0d057890 */ /* 0x002fc8000fffe0ff */
[----:B------:R-:W-:-:S04]  /*14a0*/  USHF.R.S32.HI UR4, URZ, 0x1f, UR5 ;  /* 0x0000001fff047899 */ /* 0x000fc80008011405 */
[----:B------:R-:W-:-:S04]  /*14b0*/  ULEA.HI UR4, UR4, UR5, URZ, 0x6 ;  /* 0x0000000504047291 */ /* 0x000fc8000f8f30ff */
[----:B------:R-:W-:Y:S02]  /*14c0*/  USHF.R.S32.HI UR15, URZ, 0x6, UR4 ;  /* 0x00000006ff0f7899 */ /* 0x000fe40008011404 */
[----:B------:R-:W-:Y:S02]  /*14d0*/  UIADD3 UR4, UPT, UPT, UR13, -0x1, URZ ;  /* 0xffffffff0d047890 */ /* 0x000fe4000fffe0ff */
[----:B------:R-:W-:Y:S02]  /*14e0*/  UISETP.LT.U32.AND UP0, UPT, UR15, 0x7, UPT ;  /* 0x000000070f00788c */ /* 0x000fe4000bf01070 */
[----:B------:R-:W-:Y:S02]  /*14f0*/  UISETP.GE.U32.AND UP1, UPT, UR4, -0x7f, UPT ;  /* 0xffffff810400788c */ /* 0x000fe4000bf26070 */
[----:B------:R-:W-:Y:S02]  /*1500*/  USEL UR14, UR15, 0x7, UP0 ;  /* 0x000000070f0e7887 */ /* 0x000fe40008000000 */
[----:B------:R-:W-:-:S02]  /*1510*/  UIADD3 UR13, UPT, UPT, UR13, 0x7e, URZ ;  /* 0x0000007e0d0d7890 */ /* 0x000fc4000fffe0ff */
[----:B------:R-:W-:Y:S02]  /*1520*/  UIADD3 UR5, UPT, UPT, UR14, -0x1, URZ ;  /* 0xffffffff0e057890 */ /* 0x000fe4000fffe0ff */
[----:B------:R-:W-:-:S03]  /*1530*/  UIADD3 UR7, UPT, UPT, UR15, -UR14, URZ ;  /* 0x8000000e0f077290 */ /* 0x000fc6000fffe0ff */
[----:B------:R-:W-:-:S04]  /*1540*/  @UP1 UIADD3 UR5, UPT, UPT, UR14, URZ, URZ ;  /* 0x000000ff0e051290 */ /* 0x000fc8000fffe0ff */
[----:B--2---:R-:W-:-:S12]  /*1550*/  UIADD3 UR5, UPT, UPT, UR5, 0x1, URZ ;  /* 0x0000000105057890 */ /* 0x004fd8000fffe0ff */
.L_x_35:
[----:B------:R-:W-:Y:S01]  /*1560*/  UISETP.NE.AND UP0, UPT, UR37, URZ, UPT ;  /* 0x000000ff2500728c */ /* 0x000fe2000bf05270 */
[----:B------:R-:W1:Y:S08]  /*1570*/  S2UR UR37, SR_CgaCtaId ;  /* 0x00000000002579c3 */ /* 0x000e700000008800 */
[----:B------:R-:W-:Y:S05]  /*1580*/  BRA.U UP0, `(.L_x_18) ;  /* 0x0000000100347547 */ /* 0x000fea000b800000 */
[----:B------:R-:W2:Y:S01]  /*1590*/  S2R R2, SR_CgaCtaId ;  /* 0x0000000000027919 */ /* 0x000ea20000008800 */
[----:B------:R-:W-:-:S04]  /*15a0*/  MOV R3, 0x400 ;  /* 0x0000040000037802 */ /* 0x000fc80000000f00 */
[----:B--2---:R-:W-:Y:S02]  /*15b0*/  LEA R3, R2, R3, 0x18 ;  /* 0x0000000302037211 */ /* 0x004fe400078ec0ff */
[----:B------:R-:W-:-:S03]  /*15c0*/  SHF.L.U32 R2, R10, 0x1f, RZ ;  /* 0x0000001f0a027819 */ /* 0x000fc600000006ff */
[----:B------:R-:W-:-:S04]  /*15d0*/  IMAD R3, R12, 0x8, R3 ;  /* 0x000000080c037824 */ /* 0x000fc800078e0203 */
[----:B------:R-:W2:Y:S02]  /*15e0*/  SYNCS.PHASECHK.TRANS64.TRYWAIT P0, [R3+URZ+0x110], R2 ;  /* 0x00011002030075a7 */ /* 0x000ea400080011ff */
[----:B--2---:R-:W-:Y:S05]  /*15f0*/  @!P0 BRA `(.L_x_19) ;  /* 0x0000009800ec8947 */ /* 0x004fea0003800000 */
.L_x_129:
[----:B------:R-:W-:Y:S01]  /*1600*/  VIADD R12, R12, 0x1 ;  /* 0x000000010c0c7836 */ /* 0x000fe20000000000 */
[----:B------:R2:W-:Y:S04]  /*1610*/  SYNCS.ARRIVE.TRANS64.A1T0 RZ, [R3+URZ+0x100], RZ ;  /* 0x000100ff03ff79a7 */ /* 0x0005e800081000ff */
[----:B------:R-:W-:-:S04]  /*1620*/  ISETP.NE.AND P0, PT, R12, 0x2, PT ;  /* 0x000000020c00780c */ /* 0x000fc80003f05270 */
[----:B------:R-:W-:Y:S02]  /*1630*/  SEL R12, R12, RZ, P0 ;  /* 0x000000ff0c0c7207 */ /* 0x000fe40000000000 */
[----:B--2---:R-:W-:-:S04]  /*1640*/  SEL R3, RZ, 0x1, P0 ;  /* 0x00000001ff037807 */ /* 0x004fc80000000000 */
[----:B------:R-:W-:-:S07]  /*1650*/  LOP3.LUT R10, R10, R3, RZ, 0x3c, !PT ;  /* 0x000000030a0a7212 */ /* 0x000fce00078e3cff */
.L_x_18:
[----:B------:R-:W-:Y:S01]  /*1660*/  UMOV UR4, 0x400 ;  /* 0x0000040000047882 */ /* 0x000fe20000000000 */
[----:B------:R-:W-:Y:S01]  /*1670*/  SHF.L.U32 R2, R15, 0x1f, RZ ;  /* 0x0000001f0f027819 */ /* 0x000fe200000006ff */
[----:B-1----:R-:W-:Y:S01]  /*1680*/  ULEA UR4, UR37, UR4, 0x18 ;  /* 0x0000000425047291 */ /* 0x002fe2000f8ec0ff */
[----:B------:R-:W-:Y:S01]  /*1690*/  R2UR UR34, R21 ;  /* 0x00000000152272ca */ /* 0x000fe200000e0000 */
[----:B------:R-:W-:Y:S01]  /*16a0*/  UISETP.GE.U32.AND UP0, UPT, UR13, 0x7f, UPT ;  /* 0x0000007f0d00788c */ /* 0x000fe2000bf06070 */
[----:B------:R-:W-:Y:S01]  /*16b0*/  R2UR UR18, R20 ;  /* 0x00000000141272ca */ /* 0x000fe200000e0000 */
[----:B------:R-:W-:Y:S01]  /*16c0*/  ULEA UR8, UR6, UR4, 0x3 ;  /* 0x0000000406087291 */ /* 0x000fe2000f8e18ff */
[----:B------:R-:W-:-:S08]  /*16d0*/  UMOV UR21, URZ ;  /* 0x000000ff00157c82 */ /* 0x000fd00008000000 */
[----:B------:R1:W2:Y:S01]  /*16e0*/  SYNCS.PHASECHK.TRANS64.TRYWAIT P0, [UR8+0x38], R2 ;  /* 0x00003802ff0075a7 */ /* 0x0002a20008001108 */
[----:B------:R-:W-:Y:S02]  /*16f0*/  USHF.L.U32 UR34, UR34, 0x7, URZ ;  /* 0x0000000722227899 */ /* 0x000fe400080006ff */
[----:B------:R-:W-:Y:S01]  /*1700*/  USHF.L.U32 UR18, UR18, 0x8, URZ ;  /* 0x0000000812127899 */ /* 0x000fe200080006ff */
[----:B------:R-:W-:Y:S11]  /*1710*/  BRA.U !UP0, `(.L_x_20) ;  /* 0x0000000108c07547 */ /* 0x000ff6000b800000 */
[----:B------:R-:W-:Y:S01]  /*1720*/  UIADD3 UR10, UPT, UPT, UR18, 0x80, URZ ;  /* 0x00000080120a7890 */ /* 0x000fe2000fffe0ff */
[----:B------:R-:W-:Y:S01]  /*1730*/  UMOV UR24, URZ ;  /* 0x000000ff00187c82 */ /* 0x000fe20008000000 */
[----:B------:R-:W-:-:S10]  /*1740*/  UMOV UR25, UR6 ;  /* 0x0000000600197c82 */ /* 0x000fd40008000000 */
.L_x_25:
[----:B-1----:R-:W-:Y:S01]  /*1750*/  ULEA UR33, UR25, UR4, 0x3 ;  /* 0x0000000419217291 */ /* 0x002fe2000f8e18ff */
[----:B--2---:R-:W-:Y:S01]  /*1760*/  @!P5 MOV R3, 0x6000 ;  /* 0x000060000003d802 */ /* 0x004fe20000000f00 */
[----:B--2---:R-:W-:Y:S10]  /*1770*/  @P0 BRA `(.L_x_21) ;  /* 0x00000000000c0947 */ /* 0x004ff40003800000 */
[----:B------:R-:W-:-:S04]  /*1780*/  SHF.L.U32 R5, R15, 0x1f, RZ ;  /* 0x0000001f0f057819 */ /* 0x000fc800000006ff */
[----:B------:R-:W2:Y:S02]  /*1790*/  SYNCS.PHASECHK.TRANS64.TRYWAIT P0, [UR33+0x38], R5 ;  /* 0x00003805ff0075a7 */ /* 0x000ea40008001121 */
[----:B--2---:R-:W-:Y:S05]  /*17a0*/  @!P0 BRA `(.L_x_22) ;  /* 0x0000009800948947 */ /* 0x004fea0003800000 */
.L_x_21:
[----:B------:R2:W-:Y:S01]  /*17b0*/  @!P5 SYNCS.ARRIVE.TRANS64 RZ, [UR33], R3 ;  /* 0x00000003ffffd9a7 */ /* 0x0005e20008000021 */
[----:B------:R-:W-:Y:S04]  /*17c0*/  BSSY.RECONVERGENT B0, `(.L_x_23) ;  /* 0x0000003000007945 */ /* 0x000fe80003800200 */
[----:B------:R-:W-:Y:S05]  /*17d0*/  @P4 BRA `(.L_x_24) ;  /* 0x0000000000044947 */ /* 0x000fea0003800000 */
[----:B------:R-:W-:Y:S05]  /*17e0*/  BPT.TRAP 0x1 ;  /* 0x000000040000795c */ /* 0x000fea0000300000 */
.L_x_24:
[----:B------:R-:W-:Y:S05]  /*17f0*/  BSYNC.RECONVERGENT B0 ;  /* 0x0000000000007941 */ /* 0x000fea0003800200 */
.L_x_23:
[----:B------:R-:W-:Y:S02]  /*1800*/  UIADD3 UR6, UPT, UPT, UR25, 0x1, URZ ;  /* 0x0000000119067890 */ /* 0x000fe4000fffe0ff */
[----:B------:R-:W-:Y:S02]  /*1810*/  ULEA UR32, UR25, UR4, 0xd ;  /* 0x0000000419207291 */ /* 0x000fe4000f8e68ff */
[----:B------:R-:W-:Y:S02]  /*1820*/  UISETP.NE.AND UP0, UPT, UR6, 0x7, UPT ;  /* 0x000000070600788c */ /* 0x000fe4000bf05270 */
[----:B------:R-:W-:Y:S02]  /*1830*/  UIADD3 UR30, UP1, UPT, UR22, 0x80, URZ ;  /* 0x00000080161e7890 */ /* 0x000fe4000ff3e0ff */
[----:B------:R-:W-:Y:S02]  /*1840*/  USEL UR9, URZ, 0x1, UP0 ;  /* 0x00000001ff097887 */ /* 0x000fe40008000000 */
[----:B------:R-:W-:-:S02]  /*1850*/  USEL UR6, UR6, URZ, UP0 ;  /* 0x000000ff06067287 */ /* 0x000fc40008000000 */
[----:B------:R-:W-:Y:S02]  /*1860*/  UIADD3 UR28, UP0, UPT, UR22, 0x180, URZ ;  /* 0x00000180161c7890 */ /* 0x000fe4000ff1e0ff */
[----:B------:R-:W-:Y:S01]  /*1870*/  ULEA UR8, UR6, UR4, 0x3 ;  /* 0x0000000406087291 */ /* 0x000fe2000f8e18ff */
[----:B------:R-:W-:Y:S01]  /*1880*/  LOP3.LUT R15, R15, UR9, RZ, 0x3c, !PT ;  /* 0x000000090f0f7c12 */ /* 0x000fe2000f8e3cff */
[----:B------:R-:W-:Y:S02]  /*1890*/  USHF.L.U32 UR35, UR24, 0x6, URZ ;  /* 0x0000000618237899 */ /* 0x000fe400080006ff */
[----:B------:R-:W-:Y:S01]  /*18a0*/  UIADD3.X UR31, UPT, UPT, URZ, UR23, URZ, UP1, !UPT ;  /* 0x00000017ff1f7290 */ /* 0x000fe20008ffe4ff */
[----:B-1----:R-:W-:Y:S01]  /*18b0*/  SHF.L.U32 R2, R15, 0x1f, RZ ;  /* 0x0000001f0f027819 */ /* 0x002fe200000006ff */
[----:B------:R-:W-:Y:S02]  /*18c0*/  UIADD3 UR32, UPT, UPT, UR32, 0xc400, URZ ;  /* 0x0000c40020207890 */ /* 0x000fe4000fffe0ff */
[----:B------:R-:W-:Y:S01]  /*18d0*/  UIADD3.X UR29, UPT, UPT, URZ, UR23, URZ, UP0, !UPT ;  /* 0x00000017ff1d7290 */ /* 0x000fe200087fe4ff */
[----:B------:R1:W1:Y:S01]  /*18e0*/  SYNCS.PHASECHK.TRANS64.TRYWAIT P0, [UR8+0x38], R2 ;  /* 0x00003802ff0075a7 */ /* 0x0002620008001108 */
[----:B------:R-:W-:Y:S01]  /*18f0*/  ULEA UR8, UR25, UR4, 0xe ;  /* 0x0000000419087291 */ /* 0x000fe2000f8e70ff */
[----:B------:R-:W-:Y:S01]  /*1900*/  UMOV UR26, 0x0 ;  /* 0x00000000001a7882 */ /* 0x000fe20000000000 */
[----:B------:R-:W-:-:S02]  /*1910*/  UMOV UR27, 0x10000000 ;  /* 0x10000000001b7882 */ /* 0x000fc40000000000 */
[----:B------:R-:W-:Y:S01]  /*1920*/  UIADD3 UR16, UPT, UPT, UR8, 0x1a400, URZ ;  /* 0x0001a40008107890 */ /* 0x000fe2000fffe0ff */
[----:B------:R1:W-:Y:S01]  /*1930*/  UTMALDG.3D [UR32], [UR30], desc[UR26] ;  /* 0x00001a201e0075b4 */ /* 0x0003e20008011000 */
[----:B------:R-:W-:Y:S01]  /*1940*/  UIADD3 UR8, UPT, UPT, UR8, 0x1c400, URZ ;  /* 0x0001c40008087890 */ /* 0x000fe2000fffe0ff */
[----:B------:R-:W-:Y:S01]  /*1950*/  UMOV UR17, UR33 ;  /* 0x0000002100117c82 */ /* 0x000fe20008000000 */
[----:B------:R-:W-:Y:S01]  /*1960*/  UMOV UR20, UR36 ;  /* 0x0000002400147c82 */ /* 0x000fe20008000000 */
[----:B------:R-:W-:Y:S01]  /*1970*/  UMOV UR19, UR35 ;  /* 0x0000002300137c82 */ /* 0x000fe20008000000 */
[----:B------:R-:W-:Y:S01]  /*1980*/  UMOV UR12, UR36 ;  /* 0x00000024000c7c82 */ /* 0x000fe20008000000 */
[----:B------:R-:W-:Y:S01]  /*1990*/  UMOV UR9, UR33 ;  /* 0x0000002100097c82 */ /* 0x000fe20008000000 */
[----:B------:R-:W-:Y:S01]  /*19a0*/  UMOV UR11, UR35 ;  /* 0x00000023000b7c82 */ /* 0x000fe20008000000 */
[----:B------:R1:W-:Y:S01]  /*19b0*/  UTMALDG.3D [UR16], [UR28], desc[UR26] ;  /* 0x00001a101c0075b4 */ /* 0x0003e20008011000 */
[----:B------:R-:W-:Y:S01]  /*19c0*/  UIADD3 UR24, UPT, UPT, UR24, 0x1, URZ ;  /* 0x0000000118187890 */ /* 0x000fe2000fffe0ff */
[----:B------:R-:W-:Y:S01]  /*19d0*/  UMOV UR21, UR5 ;  /* 0x0000000500157c82 */ /* 0x000fe20008000000 */
[----:B------:R-:W-:-:S02]  /*19e0*/  UMOV UR25, UR6 ;  /* 0x0000000600197c82 */ /* 0x000fc40008000000 */
[----:B------:R-:W-:Y:S01]  /*19f0*/  UISETP.NE.AND UP0, UPT, UR24, UR5, UPT ;  /* 0x000000051800728c */ /* 0x000fe2000bf05270 */
[----:B------:R1:W-:Y:S08]  /*1a00*/  UTMALDG.3D [UR8], [UR28], desc[UR26] ;  /* 0x00001a081c0075b4 */ /* 0x0003f00008011000 */
[----:B------:R-:W-:Y:S05]  /*1a10*/  BRA.U UP0, `(.L_x_25) ;  /* 0xfffffffd004c7547 */ /* 0x000fea000b83ffff */
.L_x_20:
[----:B-1----:R-:W-:Y:S01]  /*1a20*/  ULEA UR8, UR6, UR4, 0x3 ;  /* 0x0000000406087291 */ /* 0x002fe2000f8e18ff */
[----:B------:R-:W-:Y:S01]  /*1a30*/  SHF.L.U32 R2, R15, 0x1f, RZ ;  /* 0x0000001f0f027819 */ /* 0x000fe200000006ff */
[----:B------:R-:W-:Y:S01]  /*1a40*/  @!P1 SYNCS.ARRIVE.TRANS64.A1T0 RZ, [UR4+0xb8], RZ ;  /* 0x0000b8ffffff99a7 */ /* 0x000fe20008100004 */
[----:B------:R-:W-:-:S06]  /*1a50*/  UISETP.GT.AND UP0, UPT, UR15, UR14, UPT ;  /* 0x0000000e0f00728c */ /* 0x000fcc000bf04270 */
[----:B--2---:R1:W2:Y:S03]  /*1a60*/  SYNCS.PHASECHK.TRANS64.TRYWAIT P0, [UR8+0x38], R2 ;  /* 0x00003802ff0075a7 */ /* 0x0042a60008001108 */
[----:B------:R-:W-:Y:S05]  /*1a70*/  BRA.U !UP0, `(.L_x_26) ;  /* 0x0000000108c47547 */ /* 0x000fea000b800000 */
[----:B------:R-:W-:Y:S02]  /*1a80*/  UIADD3 UR29, UPT, UPT, UR7, UR21, URZ ;  /* 0x00000015071d7290 */ /* 0x000fe4000fffe0ff */
[----:B------:R-:W-:Y:S01]  /*1a90*/  UIADD3 UR10, UPT, UPT, UR18, 0x80, URZ ;  /* 0x00000080120a7890 */ /* 0x000fe2000fffe0ff */
[----:B------:R-:W-:-:S11]  /*1aa0*/  UMOV UR35, UR6 ;  /* 0x0000000600237c82 */ /* 0x000fd60008000000 */
.L_x_31:
[----:B-1----:R-:W-:Y:S01]  /*1ab0*/  ULEA UR25, UR35, UR4, 0x3 ;  /* 0x0000000423197291 */ /* 0x002fe2000f8e18ff */
[----:B--2---:R-:W-:Y:S01]  /*1ac0*/  @!P5 MOV R3, 0x6000 ;  /* 0x000060000003d802 */ /* 0x004fe20000000f00 */
[----:B--2---:R-:W-:Y:S10]  /*1ad0*/  @P0 BRA `(.L_x_27) ;  /* 0x00000000000c0947 */ /* 0x004ff40003800000 */
[----:B------:R-:W-:-:S04]  /*1ae0*/  SHF.L.U32 R5, R15, 0x1f, RZ ;  /* 0x0000001f0f057819 */ /* 0x000fc800000006ff */
[----:B------:R-:W2:Y:S02]  /*1af0*/  SYNCS.PHASECHK.TRANS64.TRYWAIT P0, [UR25+0x38], R5 ;  /* 0x00003805ff0075a7 */ /* 0x000ea40008001119 */
[----:B--2---:R-:W-:Y:S05]  /*1b00*/  @!P0 BRA `(.L_x_28) ;  /* 0x0000009400d48947 */ /* 0x004fea0003800000 */
.L_x_27:
[----:B------:R2:W-:Y:S01]  /*1b10*/  @!P5 SYNCS.ARRIVE.TRANS64 RZ, [UR25], R3 ;  /* 0x00000003ffffd9a7 */ /* 0x0005e20008000019 */
[----:B------:R-:W-:Y:S04]  /*1b20*/  BSSY.RECONVERGENT B0, `(.L_x_29) ;  /* 0x0000003000007945 */ /* 0x000fe80003800200 */
[----:B------:R-:W-:Y:S05]  /*1b30*/  @P4 BRA `(.L_x_30) ;  /* 0x0000000000044947 */ /* 0x000fea0003800000 */
[----:B------:R-:W-:Y:S05]  /*1b40*/  BPT.TRAP 0x1 ;  /* 0x000000040000795c */ /* 0x000fea0000300000 */
.L_x_30:
[----:B------:R-:W-:Y:S05]  /*1b50*/  BSYNC.RECONVERGENT B0 ;  /* 0x0000000000007941 */ /* 0x000fea0003800200 */
.L_x_29:
        /* <DEDUP_REMOVED lines=10> */
[----:B------:R-:W-:Y:S01]  /*1c00*/  UIADD3 UR24, UPT, UPT, UR24, 0xc400, URZ ;  /* 0x0000c40018187890 */ /* 0x000fe2000fffe0ff */
[----:B-1----:R-:W-:Y:S01]  /*1c10*/  SHF.L.U32 R2, R15, 0x1f, RZ ;  /* 0x0000001f0f027819 */ /* 0x002fe200000006ff */
[----:B------:R-:W-:Y:S02]  /*1c20*/  UIADD3.X UR39, UPT, UPT, URZ, UR23, URZ, UP1, !UPT ;  /* 0x00000017ff277290 */ /* 0x000fe40008ffe4ff */
[----:B------:R-:W-:Y:S01]  /*1c30*/  UIADD3.X UR33, UPT, UPT, URZ, UR23, URZ, UP0, !UPT ;  /* 0x00000017ff217290 */ /* 0x000fe200087fe4ff */
[----:B------:R1:W1:Y:S01]  /*1c40*/  SYNCS.PHASECHK.TRANS64.TRYWAIT P0, [UR8+0x38], R2 ;  /* 0x00003802ff0075a7 */ /* 0x0002620008001108 */
[----:B------:R-:W-:Y:S01]  /*1c50*/  ULEA UR8, UR35, UR4, 0xe ;  /* 0x0000000423087291 */ /* 0x000fe2000f8e70ff */
[----:B------:R-:W-:Y:S01]  /*1c60*/  UMOV UR30, 0x0 ;  /* 0x00000000001e7882 */ /* 0x000fe20000000000 */
[----:B------:R-:W-:-:S02]  /*1c70*/  UMOV UR31, 0x10000000 ;  /* 0x10000000001f7882 */ /* 0x000fc40000000000 */
[----:B------:R-:W-:Y:S02]  /*1c80*/  UIADD3 UR16, UPT, UPT, UR8, 0x1a400, URZ ;  /* 0x0001a40008107890 */ /* 0x000fe4000fffe0ff */
[----:B------:R-:W-:Y:S01]  /*1c90*/  UIADD3 UR8, UPT, UPT, UR8, 0x1c400, URZ ;  /* 0x0001c40008087890 */ /* 0x000fe2000fffe0ff */
[----:B------:R-:W-:Y:S01]  /*1ca0*/  UMOV UR26, UR34 ;  /* 0x00000022001a7c82 */ /* 0x000fe20008000000 */
[----:B------:R-:W-:Y:S01]  /*1cb0*/  UMOV UR28, UR36 ;  /* 0x00000024001c7c82 */ /* 0x000fe20008000000 */
[----:B------:R-:W-:Y:S01]  /*1cc0*/  UMOV UR17, UR25 ;  /* 0x0000001900117c82 */ /* 0x000fe20008000000 */
[----:B------:R-:W-:Y:S01]  /*1cd0*/  UMOV UR20, UR36 ;  /* 0x0000002400147c82 */ /* 0x000fe20008000000 */
[----:B------:R-:W-:Y:S01]  /*1ce0*/  UMOV UR19, UR27 ;  /* 0x0000001b00137c82 */ /* 0x000fe20008000000 */
[----:B------:R-:W-:Y:S01]  /*1cf0*/  UMOV UR12, UR36 ;  /* 0x00000024000c7c82 */ /* 0x000fe20008000000 */
[----:B------:R-:W-:Y:S01]  /*1d00*/  UMOV UR9, UR25 ;  /* 0x0000001900097c82 */ /* 0x000fe20008000000 */
[----:B------:R1:W-:Y:S01]  /*1d10*/  UTMALDG.3D [UR24], [UR38], desc[UR30] ;  /* 0x00001e18260075b4 */ /* 0x0003e20008011000 */
[----:B------:R-:W-:Y:S01]  /*1d20*/  UMOV UR11, UR27 ;  /* 0x0000001b000b7c82 */ /* 0x000fe20008000000 */
[----:B------:R-:W-:Y:S01]  /*1d30*/  UIADD3 UR21, UPT, UPT, UR21, 0x1, URZ ;  /* 0x0000000115157890 */ /* 0x000fe2000fffe0ff */
[----:B------:R-:W-:-:S03]  /*1d40*/  UMOV UR35, UR6 ;  /* 0x0000000600237c82 */ /* 0x000fc60008000000 */
[----:B------:R-:W-:Y:S01]  /*1d50*/  UISETP.NE.AND UP0, UPT, UR21, UR29, UPT ;  /* 0x0000001d1500728c */ /* 0x000fe2000bf05270 */
[----:B------:R1:W-:Y:S01]  /*1d60*/  UTMALDG.3D [UR16], [UR32], desc[UR30] ;  /* 0x00001e10200075b4 */ /* 0x0003e20008011000 */
[----:B------:R1:W-:Y:S07]  /*1d70*/  UTMALDG.3D [UR8], [UR32], desc[UR30] ;  /* 0x00001e08200075b4 */ /* 0x0003ee0008011000 */
[----:B------:R-:W-:Y:S05]  /*1d80*/  BRA.U UP0, `(.L_x_31) ;  /* 0xfffffffd00487547 */ /* 0x000fea000b83ffff */
.L_x_26:
[C---:B-1----:R-:W-:Y:S01]  /*1d90*/  LEA R2, R14.reuse, UR4, 0x3 ;  /* 0x000000040e027c11 */ /* 0x042fe2000f8e18ff */
[----:B------:R-:W-:Y:S01]  /*1da0*/  NOP ;  /* 0x0000000000007918 */ /* 0x000fe20000000000 */
[----:B--2---:R-:W-:Y:S02]  /*1db0*/  SHF.L.U32 R3, R13, 0x1f, RZ ;  /* 0x0000001f0d037819 */ /* 0x004fe400000006ff */
[----:B------:R-:W-:Y:S02]  /*1dc0*/  LEA R4, R14, UR4, 0x4 ;  /* 0x000000040e047c11 */ /* 0x000fe4000f8e20ff */
[----:B------:R-:W1:Y:S02]  /*1dd0*/  SYNCS.PHASECHK.TRANS64.TRYWAIT P0, [R2+URZ+0xc0], R3 ;  /* 0x0000c003020075a7 */ /* 0x000e6400080011ff */
[----:B-1----:R-:W-:Y:S05]  /*1de0*/  @!P0 BRA `(.L_x_32) ;  /* 0x0000009400348947 */ /* 0x002fea0003800000 */
.L_x_132:
[----:B------:R-:W2:Y:S01]  /*1df0*/  LDS.128 R4, [R4+0x130] ;  /* 0x0001300004047984 */ /* 0x000ea20000000c00 */
[----:B---3--:R-:W-:Y:S01]  /*1e00*/  ISETP.GE.AND P0, PT, R72, 0x1, PT ;  /* 0x000000014800780c */ /* 0x008fe20003f06270 */
[----:B-1----:R-:W-:Y:S01]  /*1e10*/  VIADD R2, R2, 0xd0 ;  /* 0x000000d002027836 */ /* 0x002fe20000000000 */
[----:B------:R-:W-:Y:S01]  /*1e20*/  @!PT LDS RZ, [RZ] ;  /* 0x00000000fffff984 */ /* 0x000fe20000000800 */
[----:B------:R-:W-:Y:S01]  /*1e30*/  @!PT LDS RZ, [RZ] ;  /* 0x00000000fffff984 */ /* 0x000fe20000000800 */
[----:B------:R-:W-:Y:S01]  /*1e40*/  @!PT LDS RZ, [RZ] ;  /* 0x00000000fffff984 */ /* 0x000fe20000000800 */
[----:B------:R-:W-:Y:S01]  /*1e50*/  @!PT LDS RZ, [RZ] ;  /* 0x00000000fffff984 */ /* 0x000fe20000000800 */
[----:B------:R1:W-:Y:S06]  /*1e60*/  MEMBAR.ALL.CTA ;  /* 0x0000000000007992 */ /* 0x0003ec0000008000 */
[----:B-1----:R-:W1:Y:S01]  /*1e70*/  FENCE.VIEW.ASYNC.S ;  /* 0x00000000000073c6 */ /* 0x002e620000000000 */
[----:B------:R-:W-:-:S04]  /*1e80*/  PRMT R2, RZ, 0x654, R2 ;  /* 0x00000654ff027816 */ /* 0x000fc80000000002 */
[----:B-1----:R1:W-:Y:S01]  /*1e90*/  SYNCS.ARRIVE.TRANS64.RED.A1T0 RZ, [R2+URZ], RZ ;  /* 0x000000ff02ff79a7 */ /* 0x0023e200081004ff */
[----:B--2---:R-:W-:-:S13]  /*1ea0*/  LOP3.LUT P2, RZ, R6, 0x1, RZ, 0xc0, !PT ;  /* 0x0000000106ff7812 */ /* 0x004fda000784c0ff */
[----:B------:R-:W-:Y:S01]  /*1eb0*/  @P2 SHF.R.U32.HI R3, RZ, 0x10, R5 ;  /* 0x00000010ff032819 */ /* 0x000fe20000011605 */
[----:B------:R-:W-:Y:S01]  /*1ec0*/  VOTEU.ANY UP0, P2 ;  /* 0x0000000000ff7886 */ /* 0x000fe20001000100 */
[----:B------:R-:W-:Y:S02]  /*1ed0*/  @P2 MOV R11, R4 ;  /* 0x00000004000b2202 */ /* 0x000fe40000000f00 */
[----:B------:R-:W-:Y:S02]  /*1ee0*/  @P2 R2UR.BROADCAST UR8, R3 ;  /* 0x00000000030822ca */ /* 0x000fe400008e0000 */
[----:B------:R-:W-:-:S11]  /*1ef0*/  @P2 LOP3.LUT R8, R5, 0xffff, RZ, 0xc0, !PT ;  /* 0x0000ffff05082812 */ /* 0x000fd600078ec0ff */
[----:B------:R-:W-:Y:S01]  /*1f00*/  @UP0 UMOV UR36, UR8 ;  /* 0x0000000800240c82 */ /* 0x000fe20008000000 */
[----:B-1----:R-:W-:Y:S05]  /*1f10*/  @!P0 BRA `(.L_x_33) ;  /* 0x0000000000b88947 */ /* 0x002fea0003800000 */
[----:B------:R-:W4:Y:S01]  /*1f20*/  LDC.64 R4, c[0x0][0xb18] ;  /* 0x0002c600ff047b82 */ /* 0x000f220000000a00 */
[----:B------:R-:W-:-:S07]  /*1f30*/  ISETP.NE.AND P3, PT, R72, 0x1, PT ;  /* 0x000000014800780c */ /* 0x000fce0003f65270 */
[----:B------:R-:W1:Y:S08]  /*1f40*/  LDC.64 R6, c[0x0][0xb10] ;  /* 0x0002c400ff067b82 */ /* 0x000e700000000a00 */
[----:B------:R-:W2:Y:S08]  /*1f50*/  LDC R16, c[0x0][0xb20] ;  /* 0x0002c800ff107b82 */ /* 0x000eb00000000800 */
[----:B------:R-:W3:Y:S01]  /*1f60*/  LDC R18, c[0x0][0xb0c] ;  /* 0x0002c300ff127b82 */ /* 0x000ee20000000800 */
[----:B----4-:R-:W-:Y:S01]  /*1f70*/  IMAD.HI.U32 R17, R0, R5, RZ ;  /* 0x0000000500117227 */ /* 0x010fe200078e00ff */
[----:B------:R-:W-:-:S03]  /*1f80*/  ISETP.NE.AND P0, PT, R4, 0x1, PT ;  /* 0x000000010400780c */ /* 0x000fc60003f05270 */
[----:B------:R-:W-:-:S03]  /*1f90*/  IMAD.HI.U32 R5, R8, R5, RZ ;  /* 0x0000000508057227 */ /* 0x000fc600078e00ff */
[----:B------:R-:W4:Y:S01]  /*1fa0*/  LDC.64 R2, c[0x0][0xb28] ;  /* 0x0002ca00ff027b82 */ /* 0x000f220000000a00 */
[----:B-1----:R-:W-:-:S04]  /*1fb0*/  IMAD.HI.U32 R20, R9, R6, RZ ;  /* 0x0000000609147227 */ /* 0x002fc800078e00ff */
[----:B------:R-:W-:Y:S01]  /*1fc0*/  IMAD.HI.U32 R22, R11, R6, RZ ;  /* 0x000000060b167227 */ /* 0x000fe200078e00ff */
[----:B------:R-:W-:Y:S02]  /*1fd0*/  SHF.R.U32.HI R20, RZ, R7, R20 ;  /* 0x00000007ff147219 */ /* 0x000fe40000011614 */
[-C--:B--2---:R-:W-:Y:S02]  /*1fe0*/  SHF.R.U32.HI R17, RZ, R16.reuse, R17 ;  /* 0x00000010ff117219 */ /* 0x084fe40000011611 */
[----:B------:R-:W-:Y:S02]  /*1ff0*/  SHF.R.U32.HI R5, RZ, R16, R5 ;  /* 0x00000010ff057219 */ /* 0x000fe40000011605 */
[----:B------:R-:W-:Y:S02]  /*2000*/  SEL R17, R0, R17, !P0 ;  /* 0x0000001100117207 */ /* 0x000fe40004000000 */
[----:B------:R-:W-:Y:S02]  /*2010*/  SHF.R.U32.HI R22, RZ, R7, R22 ;  /* 0x00000007ff167219 */ /* 0x000fe40000011616 */
[----:B---3--:R-:W-:-:S02]  /*2020*/  ISETP.NE.AND P1, PT, R18, 0x1, PT ;  /* 0x000000011200780c */ /* 0x008fc40003f25270 */
[----:B------:R-:W-:Y:S02]  /*2030*/  SEL R5, R8, R5, !P0 ;  /* 0x0000000508057207 */ /* 0x000fe40004000000 */
[----:B------:R-:W-:Y:S02]  /*2040*/  SEL R19, R9, R20, !P1 ;  /* 0x0000001409137207 */ /* 0x000fe40004800000 */
[----:B------:R-:W-:Y:S01]  /*2050*/  SEL R7, R11, R22, !P1 ;  /* 0x000000160b077207 */ /* 0x000fe20004800000 */
[----:B----4-:R-:W-:-:S04]  /*2060*/  IMAD.HI.U32 R20, R17, R2, RZ ;  /* 0x0000000211147227 */ /* 0x010fc800078e00ff */
[----:B------:R-:W-:Y:S01]  /*2070*/  IMAD.HI.U32 R6, R19, R2, RZ ;  /* 0x0000000213067227 */ /* 0x000fe200078e00ff */
[----:B------:R-:W-:-:S04]  /*2080*/  @P3 SHF.R.U32.HI R17, RZ, R3, R20 ;  /* 0x00000003ff113219 */ /* 0x000fc80000011614 */
[----:B------:R-:W-:Y:S01]  /*2090*/  @P3 SHF.R.U32.HI R19, RZ, R3, R6 ;  /* 0x00000003ff133219 */ /* 0x000fe20000011606 */
[----:B------:R-:W-:-:S04]  /*20a0*/  IMAD R17, R72, R17, RZ ;  /* 0x0000001148117224 */ /* 0x000fc800078e02ff */
[----:B------:R-:W-:Y:S01]  /*20b0*/  IMAD R6, R72, R19, RZ ;  /* 0x0000001348067224 */ /* 0x000fe200078e02ff */
[C---:B------:R-:W-:Y:S02]  /*20c0*/  ISETP.GE.AND P0, PT, R5.reuse, R17, PT ;  /* 0x000000110500720c */ /* 0x040fe40003f06270 */
[----:B------:R-:W-:Y:S02]  /*20d0*/  IADD3 R17, PT, PT, -R5, RZ, RZ ;  /* 0x000000ff05117210 */ /* 0x000fe40007ffe1ff */
[----:B------:R-:W-:Y:S01]  /*20e0*/  ISETP.GE.OR P0, PT, R7, R6, P0 ;  /* 0x000000060700720c */ /* 0x000fe20000706670 */
[----:B------:R-:W-:-:S04]  /*20f0*/  IMAD.HI.U32 R6, R5, R2, RZ ;  /* 0x0000000205067227 */ /* 0x000fc800078e00ff */
[----:B------:R-:W-:Y:S01]  /*2100*/  IMAD R8, R4, R17, R8 ;  /* 0x0000001104087224 */ /* 0x000fe200078e0208 */
[----:B------:R-:W-:-:S04]  /*2110*/  SHF.R.U32.HI R6, RZ, R3, R6 ;  /* 0x00000003ff067219 */ /* 0x000fc80000011606 */
[----:B------:R-:W-:-:S03]  /*2120*/  SEL R6, R5, R6, !P3 ;  /* 0x0000000605067207 */ /* 0x000fc60005800000 */
[----:B------:R-:W-:-:S04]  /*2130*/  @!P0 IMAD.HI.U32 R16, R7, R2, RZ ;  /* 0x0000000207108227 */ /* 0x000fc800078e00ff */
[----:B------:R-:W-:Y:S01]  /*2140*/  IMAD.MOV R2, RZ, RZ, -R6 ;  /* 0x000000ffff027224 */ /* 0x000fe200078e0a06 */
[----:B------:R-:W-:-:S03]  /*2150*/  @!P0 SHF.R.U32.HI R16, RZ, R3, R16 ;  /* 0x00000003ff108219 */ /* 0x000fc60000011610 */
[----:B------:R-:W-:Y:S01]  /*2160*/  IMAD R2, R72, R2, R5 ;  /* 0x0000000248027224 */ /* 0x000fe200078e0205 */
        /* <DEDUP_REMOVED lines=9> */
.L_x_33:
[----:B------:R-:W1:Y:S02]  /*2200*/  LDCU UR8, c[0x0][0xb30] ;  /* 0x00016600ff0877ac */ /* 0x000e640008000800 */
[----:B-1----:R-:W-:-:S09]  /*2210*/  UISETP.NE.AND UP0, UPT, UR8, 0x1, UPT ;  /* 0x000000010800788c */ /* 0x002fd2000bf05270 */
[----:B------:R-:W-:Y:S05]  /*2220*/  BRA.U UP0, `(.L_x_34) ;  /* 0x0000000100407547 */ /* 0x000fea000b800000 */
[----:B------:R-:W1:Y:S08]  /*2230*/  LDC.64 R4, c[0x0][0xb10] ;  /* 0x0002c400ff047b82 */ /* 0x000e700000000a00 */
[----:B------:R-:W2:Y:S08]  /*2240*/  LDC.64 R2, c[0x0][0xb18] ;  /* 0x0002c600ff027b82 */ /* 0x000eb00000000a00 */
[----:B------:R-:W3:Y:S08]  /*2250*/  LDC R6, c[0x0][0xb20] ;  /* 0x0002c800ff067b82 */ /* 0x000ef00000000800 */
[----:B------:R-:W4:Y:S01]  /*2260*/  LDC R16, c[0x0][0xb0c] ;  /* 0x0002c300ff107b82 */ /* 0x000f220000000800 */
[----:B-1----:R-:W-:-:S05]  /*2270*/  IMAD.HI.U32 R4, R11, R4, RZ ;  /* 0x000000040b047227 */ /* 0x002fca00078e00ff */
[----:B------:R-:W-:Y:S01]  /*2280*/  SHF.R.U32.HI R4, RZ, R5, R4 ;  /* 0x00000005ff047219 */ /* 0x000fe20000011604 */
[----:B--2---:R-:W-:Y:S01]  /*2290*/  IMAD.HI.U32 R3, R8, R3, RZ ;  /* 0x0000000308037227 */ /* 0x004fe200078e00ff */
[----:B------:R-:W-:-:S04]  /*22a0*/  ISETP.NE.AND P0, PT, R2, 0x1, PT ;  /* 0x000000010200780c */ /* 0x000fc80003f05270 */
[----:B---3--:R-:W-:-:S04]  /*22b0*/  SHF.R.U32.HI R3, RZ, R6, R3 ;  /* 0x00000006ff037219 */ /* 0x008fc80000011603 */
[----:B------:R-:W-:Y:S02]  /*22c0*/  SEL R3, R8, R3, !P0 ;  /* 0x0000000308037207 */ /* 0x000fe40004000000 */
[----:B----4-:R-:W-:-:S04]  /*22d0*/  ISETP.NE.AND P1, PT, R16, 0x1, PT ;  /* 0x000000011000780c */ /* 0x010fc80003f25270 */
[----:B------:R-:W-:-:S05]  /*22e0*/  SEL R4, R11, R4, !P1 ;  /* 0x000000040b047207 */ /* 0x000fca0004800000 */
[----:B------:R-:W-:Y:S02]  /*22f0*/  IMAD.IADD R5, R3, 0x1, -R4 ;  /* 0x0000000103057824 */ /* 0x000fe400078e0a04 */
[----:B------:R-:W-:Y:S02]  /*2300*/  IMAD.IADD R3, R4, 0x1, -R3 ;  /* 0x0000000104037824 */ /* 0x000fe400078e0a03 */
[----:B------:R-:W-:Y:S02]  /*2310*/  IMAD R11, R5, R16, R11 ;  /* 0x00000010050b7224 */ /* 0x000fe400078e020b */
[----:B------:R-:W-:-:S07]  /*2320*/  IMAD R8, R3, R2, R8 ;  /* 0x0000000203087224 */ /* 0x000fce00078e0208 */
.L_x_34:
[----:B------:R-:W-:Y:S01]  /*2330*/  VIADD R14, R14, 0x1 ;  /* 0x000000010e0e7836 */ /* 0x000fe20000000000 */
[----:B------:R-:W-:Y:S01]  /*2340*/  PLOP3.LUT P1, PT, PT, PT, PT, 0x80, 0x8 ;  /* 0x000000000008781c */ /* 0x000fe20003f2f070 */
[----:B------:R-:W-:Y:S02]  /*2350*/  IMAD.IADD R21, R11, 0x1, R170 ;  /* 0x000000010b157824 */ /* 0x000fe400078e02aa */
[----:B------:R-:W-:Y:S01]  /*2360*/  IMAD.IADD R20, R8, 0x1, R147 ;  /* 0x0000000108147824 */ /* 0x000fe200078e0293 */
[----:B------:R-:W-:-:S04]  /*2370*/  ISETP.NE.AND P0, PT, R14, 0x2, PT ;  /* 0x000000020e00780c */ /* 0x000fc80003f05270 */
[----:B------:R-:W-:Y:S02]  /*2380*/  SEL R2, RZ, 0x1, P0 ;  /* 0x00000001ff027807 */ /* 0x000fe40000000000 */
[----:B------:R-:W-:Y:S02]  /*2390*/  SEL R14, R14, RZ, P0 ;  /* 0x000000ff0e0e7207 */ /* 0x000fe40000000000 */
[----:B------:R-:W-:Y:S01]  /*23a0*/  LOP3.LUT R13, R13, R2, RZ, 0x3c, !PT ;  /* 0x000000020d0d7212 */ /* 0x000fe200078e3cff */
[----:B------:R-:W-:Y:S06]  /*23b0*/  @P2 BRA `(.L_x_35) ;  /* 0xfffffff000682947 */ /* 0x000fec000383ffff */
[----:B------:R-:W-:Y:S01]  /*23c0*/  UIADD3 UR4, UPT, UPT, UR4, 0x38, URZ ;  /* 0x0000003804047890 */ /* 0x000fe2000fffe0ff */
[----:B------:R-:W-:-:S03]  /*23d0*/  SHF.L.U32 R3, R15, 0x1f, RZ ;  /* 0x0000001f0f037819 */ /* 0x000fc600000006ff */
[----:B------:R-:W-:-:S09]  /*23e0*/  ULEA UR5, UR6, UR4, 0x3 ;  /* 0x0000000406057291 */ /* 0x000fd2000f8e18ff */
[----:B------:R-:W1:Y:S02]  /*23f0*/  SYNCS.PHASECHK.TRANS64.TRYWAIT P0, [UR5], R3 ;  /* 0x00000003ff0075a7 */ /* 0x000e640008001105 */
[----:B-1----:R-:W-:Y:S05]  /*2400*/  @!P0 BRA `(.L_x_36) ;  /* 0x0000008c00c08947 */ /* 0x002fea0003800000 */
.L_x_134:
[----:B------:R-:W-:-:S04]  /*2410*/  UIADD3 UR6, UPT, UPT, UR6, 0x1, URZ ;  /* 0x0000000106067890 */ /* 0x000fc8000fffe0ff */
[----:B------:R-:W-:-:S04]  /*2420*/  UISETP.NE.AND UP0, UPT, UR6, 0x7, UPT ;  /* 0x000000070600788c */ /* 0x000fc8000bf05270 */
[----:B------:R-:W-:Y:S02]  /*2430*/  USEL UR7, URZ, 0x1, UP0 ;  /* 0x00000001ff077887 */ /* 0x000fe40008000000 */
[----:B------:R-:W-:-:S04]  /*2440*/  USEL UR6, UR6, URZ, UP0 ;  /* 0x000000ff06067287 */ /* 0x000fc80008000000 */
[----:B------:R-:W-:Y:S01]  /*2450*/  ULEA UR5, UR6, UR4, 0x3 ;  /* 0x0000000406057291 */ /* 0x000fe2000f8e18ff */
[----:B------:R-:W-:-:S04]  /*2460*/  LOP3.LUT R2, R15, UR7, RZ, 0x3c, !PT ;  /* 0x000000070f027c12 */ /* 0x000fc8000f8e3cff */
[----:B-1----:R-:W-:-:S04]  /*2470*/  SHF.L.U32 R3, R2, 0x1f, RZ ;  /* 0x0000001f02037819 */ /* 0x002fc800000006ff */
[----:B------:R-:W1:Y:S02]  /*2480*/  SYNCS.PHASECHK.TRANS64.TRYWAIT P0, [UR5], R3 ;  /* 0x00000003ff0075a7 */ /* 0x000e640008001105 */
[----:B-1----:R-:W-:Y:S05]  /*2490*/  @!P0 BRA `(.L_x_37) ;  /* 0x0000008c00b48947 */ /* 0x002fea0003800000 */
.L_x_136:
        /* <DEDUP_REMOVED lines=9> */
.L_x_138:
        /* <DEDUP_REMOVED lines=9> */
.L_x_140:
        /* <DEDUP_REMOVED lines=9> */
.L_x_142:
        /* <DEDUP_REMOVED lines=9> */
.L_x_144:
[----:B------:R-:W-:-:S04]  /*26e0*/  UIADD3 UR6, UPT, UPT, UR6, 0x1, URZ ;  /* 0x0000000106067890 */ /* 0x000fc8000fffe0ff */
[----:B------:R-:W-:-:S04]  /*26f0*/  UISETP.NE.AND UP0, UPT, UR6, 0x7, UPT ;  /* 0x000000070600788c */ /* 0x000fc8000bf05270 */
[----:B------:R-:W-:Y:S02]  /*2700*/  USEL UR5, URZ, 0x1, UP0 ;  /* 0x00000001ff057887 */ /* 0x000fe40008000000 */
[----:B------:R-:W-:-:S04]  /*2710*/  USEL UR6, UR6, URZ, UP0 ;  /* 0x000000ff06067287 */ /* 0x000fc80008000000 */
[----:B------:R-:W-:Y:S01]  /*2720*/  ULEA UR6, UR6, UR4, 0x3 ;  /* 0x0000000406067291 */ /* 0x000fe2000f8e18ff */
[----:B-1----:R-:W-:-:S04]  /*2730*/  LOP3.LUT R3, R2, UR5, RZ, 0x3c, !PT ;  /* 0x0000000502037c12 */ /* 0x002fc8000f8e3cff */
[----:B------:R-:W-:Y:S01]  /*2740*/  SHF.L.U32 R3, R3, 0x1f, RZ ;  /* 0x0000001f03037819 */ /* 0x000fe200000006ff */
[----:B----4-:R-:W-:-:S07]  /*2750*/  IMAD.U32 R0, RZ, RZ, UR6 ;  /* 0x00000006ff007e24 */ /* 0x010fce000f8e00ff */
.L_x_42:
[----:B-1----:R1:W2:Y:S02]  /*2760*/  SYNCS.PHASECHK.TRANS64.TRYWAIT P0, [R0+URZ], R3 ;  /* 0x00000003000075a7 */ /* 0x0022a400080011ff */
[----:B--2---:R-:W-:Y:S05]  /*2770*/  @!P0 NANOSLEEP.SYNCS 0x989680 ;  /* 0x009896800000895d */ /* 0x004fea0003900000 */
[----:B------:R-:W2:Y:S02]  /*2780*/  @!P0 SYNCS.PHASECHK.TRANS64 P0, [R0+URZ], R3 ;  /* 0x00000003000085a7 */ /* 0x000ea400080010ff */
[----:B--2---:R-:W-:Y:S05]  /*2790*/  @P0 EXIT ;  /* 0x000000000000094d */ /* 0x004fea0003800000 */
[----:B------:R-:W-:Y:S05]  /*27a0*/  BRA `(.L_x_42) ;  /* 0xfffffffc00ec7947 */ /* 0x000fea000383ffff */
.L_x_17:
[----:B------:R-:W-:-:S04]  /*27b0*/  UISETP.NE.AND UP1, UPT, UR37, URZ, UPT ;  /* 0x000000ff2500728c */ /* 0x000fc8000bf25270 */
[----:B------:R-:W-:-:S09]  /*27c0*/  UISETP.NE.OR UP1, UPT, UR8, 0x1, UP1 ;  /* 0x000000010800788c */ /* 0x000fd20008f25670 */
[----:B------:R-:W-:Y:S05]  /*27d0*/  BRA.U UP1, `(.L_x_43) ;  /* 0x0000000501487547 */ /* 0x000fea000b800000 */
[----:B------:R-:W-:Y:S01]  /*27e0*/  ISETP.NE.AND P2, PT, R2, RZ, PT ;  /* 0x000000ff0200720c */ /* 0x000fe20003f45270 */
[----:B------:R-:W-:Y:S01]  /*27f0*/  IMAD.MOV.U32 R12, RZ, RZ, 0x1 ;  /* 0x00000001ff0c7424 */ /* 0x000fe200078e00ff */
[----:B------:R-:W-:Y:S02]  /*2800*/  CS2R R10, SRZ ;  /* 0x00000000000a7805 */ /* 0x000fe4000001ff00 */
[----:B------:R-:W-:Y:S01]  /*2810*/  CS2R R8, SRZ ;  /* 0x0000000000087805 */ /* 0x000fe2000001ff00 */
[----:B------:R-:W-:Y:S01]  /*2820*/  UMOV UR4, 0x400 ;  /* 0x0000040000047882 */ /* 0x000fe20000000000 */
[----:B------:R-:W-:Y:S01]  /*2830*/  UMOV UR6, URZ ;  /* 0x000000ff00067c82 */ /* 0x000fe20008000000 */
[----:B------:R-:W-:-:S12]  /*2840*/  ULEA UR37, UR37, UR4, 0x18 ;  /* 0x0000000425257291 */ /* 0x000fd8000f8ec0ff */
.L_x_47:
[----:B------:R-:W-:Y:S02]  /*2850*/  LEA R0, R8, UR37, 0x3 ;  /* 0x0000002508007c11 */ /* 0x000fe4000f8e18ff */
[----:B------:R-:W-:-:S03]  /*2860*/  SHF.L.U32 R5, R9, 0x1f, RZ ;  /* 0x0000001f09057819 */ /* 0x000fc600000006ff */
[----:B------:R-:W-:Y:S01]  /*2870*/  VIADD R4, R0, 0x110 ;  /* 0x0000011000047836 */ /* 0x000fe20000000000 */
[----:B------:R-:W1:Y:S02]  /*2880*/  SYNCS.PHASECHK.TRANS64.TRYWAIT P0, [R0+URZ+0x100], R5 ;  /* 0x00010005000075a7 */ /* 0x000e6400080011ff */
[----:B-1----:R-:W-:Y:S05]  /*2890*/  @!P0 BRA `(.L_x_44) ;  /* 0x0000008c002c8947 */ /* 0x002fea0003800000 */
.L_x_145:
[----:B------:R-:W-:Y:S01]  /*28a0*/  ULEA UR5, UR6, UR37, 0x3 ;  /* 0x0000002506057291 */ /* 0x000fe2000f8e18ff */
[----:B------:R-:W-:Y:S02]  /*28b0*/  PRMT R4, RZ, 0x654, R4 ;  /* 0x00000654ff047816 */ /* 0x000fe40000000004 */
[----:B-1----:R-:W-:Y:S01]  /*28c0*/  SHF.L.U32 R5, R12, 0x1f, RZ ;  /* 0x0000001f0c057819 */ /* 0x002fe200000006ff */
[----:B------:R-:W-:Y:S01]  /*28d0*/  UIADD3 UR4, UPT, UPT, UR5, 0xc0, URZ ;  /* 0x000000c005047890 */ /* 0x000fe2000fffe0ff */
[----:B------:R1:W-:Y:S05]  /*28e0*/  SYNCS.ARRIVE.TRANS64.RED.A1T0 RZ, [R4+URZ], RZ ;  /* 0x000000ff04ff79a7 */ /* 0x0003ea00081004ff */
[----:B------:R-:W-:Y:S01]  /*28f0*/  IMAD.U32 R7, RZ, RZ, UR4 ;  /* 0x00000004ff077e24 */ /* 0x000fe2000f8e00ff */
[----:B------:R-:W2:Y:S04]  /*2900*/  SYNCS.PHASECHK.TRANS64.TRYWAIT P0, [UR5+0xd0], R5 ;  /* 0x0000d005ff0075a7 */ /* 0x000ea80008001105 */
[----:B------:R-:W-:Y:S01]  /*2910*/  PRMT R6, R2, 0x654, R7 ;  /* 0x0000065402067816 */ /* 0x000fe20000000007 */
[----:B-1----:R-:W-:Y:S01]  /*2920*/  @!P2 IMAD.MOV.U32 R4, RZ, RZ, 0x10 ;  /* 0x00000010ff04a424 */ /* 0x002fe200078e00ff */
[----:B--2---:R-:W-:Y:S06]  /*2930*/  @!P0 BRA `(.L_x_45) ;  /* 0x0000008c00188947 */ /* 0x004fec0003800000 */
.L_x_147:
[----:B------:R-:W-:Y:S01]  /*2940*/  ULEA UR4, UR6, UR37, 0x4 ;  /* 0x0000002506047291 */ /* 0x000fe2000f8e20ff */
[----:B------:R-:W-:Y:S01]  /*2950*/  SEL R3, R6, R3, !P2 ;  /* 0x0000000306037207 */ /* 0x000fe20005000000 */
[----:B------:R-:W-:Y:S01]  /*2960*/  UIADD3 UR5, UPT, UPT, UR5, 0xc0, URZ ;  /* 0x000000c005057890 */ /* 0x000fe2000fffe0ff */
[----:B-1----:R-:W-:Y:S01]  /*2970*/  LEA R0, R11, UR37, 0x3 ;  /* 0x000000250b007c11 */ /* 0x002fe2000f8e18ff */
[----:B------:R-:W-:Y:S01]  /*2980*/  UIADD3 UR4, UPT, UPT, UR4, 0x130, URZ ;  /* 0x0000013004047890 */ /* 0x000fe2000fffe0ff */
[----:B------:R-:W-:Y:S01]  /*2990*/  SHF.L.U32 R5, R10, 0x1f, RZ ;  /* 0x0000001f0a057819 */ /* 0x000fe200000006ff */
[----:B------:R1:W-:Y:S01]  /*29a0*/  @!P2 SYNCS.ARRIVE.TRANS64.RED RZ, [R3+URZ], R4 ;  /* 0x0000000403ffa9a7 */ /* 0x0003e200080004ff */
[----:B------:R-:W-:Y:S01]  /*29b0*/  UIADD3 UR6, UPT, UPT, UR6, 0x1, URZ ;  /* 0x0000000106067890 */ /* 0x000fe2000fffe0ff */
[----:B------:R-:W-:-:S03]  /*29c0*/  VIADD R8, R8, 0x1 ;  /* 0x0000000108087836 */ /* 0x000fc60000000000 */
[----:B------:R-:W-:Y:S02]  /*29d0*/  UISETP.NE.AND UP0, UPT, UR6, 0x2, UPT ;  /* 0x000000020600788c */ /* 0x000fe4000bf05270 */
[----:B------:R-:W-:Y:S06]  /*29e0*/  UGETNEXTWORKID.BROADCAST [UR4], [UR5] ;  /* 0x00000000040073ca */ /* 0x000fec0008000100 */
[----:B------:R-:W-:Y:S01]  /*29f0*/  USEL UR4, URZ, 0x1, UP0 ;  /* 0x00000001ff047887 */ /* 0x000fe20008000000 */
[----:B------:R-:W-:Y:S01]  /*2a00*/  ISETP.NE.AND P0, PT, R8, 0x2, PT ;  /* 0x000000020800780c */ /* 0x000fe20003f05270 */
[----:B------:R-:W-:Y:S01]  /*2a10*/  USEL UR6, UR6, URZ, UP0 ;  /* 0x000000ff06067287 */ /* 0x000fe20008000000 */
[----:B------:R-:W2:Y:S03]  /*2a20*/  SYNCS.PHASECHK.TRANS64.TRYWAIT P1, [R0+URZ+0xc0], R5 ;  /* 0x0000c005000075a7 */ /* 0x000ea600080211ff */
[----:B------:R-:W-:Y:S01]  /*2a30*/  LOP3.LUT R12, R12, UR4, RZ, 0x3c, !PT ;  /* 0x000000040c0c7c12 */ /* 0x000fe2000f8e3cff */
[----:B-12---:R-:W-:Y:S07]  /*2a40*/  @!P1 BRA `(.L_x_46) ;  /* 0x0000008800ec9947 */ /* 0x006fee0003800000 */
.L_x_148:
[C---:B------:R-:W-:Y:S01]  /*2a50*/  LEA R4, R11.reuse, UR37, 0x4 ;  /* 0x000000250b047c11 */ /* 0x040fe2000f8e20ff */
[----:B-1----:R-:W-:Y:S01]  /*2a60*/  VIADD R0, R0, 0xd0 ;  /* 0x000000d000007836 */ /* 0x002fe20000000000 */
[----:B------:R-:W-:Y:S01]  /*2a70*/  SEL R8, R8, RZ, P0 ;  /* 0x000000ff08087207 */ /* 0x000fe20000000000 */
[----:B------:R-:W-:-:S03]  /*2a80*/  VIADD R11, R11, 0x1 ;  /* 0x000000010b0b7836 */ /* 0x000fc60000000000 */
[----:B------:R-:W1:Y:S01]  /*2a90*/  LDS.128 R4, [R4+0x130] ;  /* 0x0001300004047984 */ /* 0x000e620000000c00 */
[----:B------:R-:W-:Y:S02]  /*2aa0*/  PRMT R0, RZ, 0x654, R0 ;  /* 0x00000654ff007816 */ /* 0x000fe40000000000 */
[C---:B------:R-:W-:Y:S01]  /*2ab0*/  ISETP.NE.AND P1, PT, R11.reuse, 0x2, PT ;  /* 0x000000020b00780c */ /* 0x040fe20003f25270 */
[----:B------:R-:W-:Y:S01]  /*2ac0*/  @!PT LDS RZ, [RZ] ;  /* 0x00000000fffff984 */ /* 0x000fe20000000800 */
[----:B------:R-:W-:Y:S01]  /*2ad0*/  @!PT LDS RZ, [RZ] ;  /* 0x00000000fffff984 */ /* 0x000fe20000000800 */
[----:B------:R-:W-:Y:S01]  /*2ae0*/  @!PT LDS RZ, [RZ] ;  /* 0x00000000fffff984 */ /* 0x000fe20000000800 */
[----:B------:R-:W-:Y:S01]  /*2af0*/  @!PT LDS RZ, [RZ] ;  /* 0x00000000fffff984 */ /* 0x000fe20000000800 */
[----:B------:R2:W-:Y:S06]  /*2b00*/  MEMBAR.ALL.CTA ;  /* 0x0000000000007992 */ /* 0x0005ec0000008000 */
[----:B--2---:R-:W2:Y:S01]  /*2b10*/  FENCE.VIEW.ASYNC.S ;  /* 0x00000000000073c6 */ /* 0x004ea20000000000 */
[----:B------:R-:W-:Y:S01]  /*2b20*/  SEL R11, R11, RZ, P1 ;  /* 0x000000ff0b0b7207 */ /* 0x000fe20000800000 */
[----:B--2---:R2:W-:Y:S01]  /*2b30*/  SYNCS.ARRIVE.TRANS64.RED.A1T0 RZ, [R0+URZ], RZ ;  /* 0x000000ff00ff79a7 */ /* 0x0045e200081004ff */
[----:B-1----:R-:W-:-:S02]  /*2b40*/  LOP3.LUT P3, RZ, R6, 0x1, RZ, 0xc0, !PT ;  /* 0x0000000106ff7812 */ /* 0x002fc4000786c0ff */
[----:B------:R-:W-:-:S04]  /*2b50*/  SEL R5, RZ, 0x1, P1 ;  /* 0x00000001ff057807 */ /* 0x000fc80000800000 */
[----:B------:R-:W-:Y:S02]  /*2b60*/  LOP3.LUT R10, R10, R5, RZ, 0x3c, !PT ;  /* 0x000000050a0a7212 */ /* 0x000fe400078e3cff */
[----:B--2---:R-:W-:-:S04]  /*2b70*/  SEL R0, RZ, 0x1, P0 ;  /* 0x00000001ff007807 */ /* 0x004fc80000000000 */
[----:B------:R-:W-:Y:S01]  /*2b80*/  LOP3.LUT R9, R9, R0, RZ, 0x3c, !PT ;  /* 0x0000000009097212 */ /* 0x000fe200078e3cff */
[----:B------:R-:W-:Y:S06]  /*2b90*/  @P3 BRA `(.L_x_47) ;  /* 0xfffffffc002c3947 */ /* 0x000fec000383ffff */
[----:B------:R-:W-:Y:S01]  /*2ba0*/  ULEA UR5, UR6, UR37, 0x3 ;  /* 0x0000002506057291 */ /* 0x000fe2000f8e18ff */
[----:B------:R-:W-:-:S08]  /*2bb0*/  SHF.L.U32 R3, R12, 0x1f, RZ ;  /* 0x0000001f0c037819 */ /* 0x000fd000000006ff */
[----:B------:R-:W1:Y:S02]  /*2bc0*/  SYNCS.PHASECHK.TRANS64 P0, [UR5+0xd0], R3 ;  /* 0x0000d003ff0075a7 */ /* 0x000e640008001005 */
[----:B-1----:R-:W-:Y:S05]  /*2bd0*/  @P0 BRA `(.L_x_48) ;  /* 0x0000000000080947 */ /* 0x002fea0003800000 */
[----:B------:R-:W1:Y:S02]  /*2be0*/  SYNCS.PHASECHK.TRANS64.TRYWAIT P0, [UR5+0xd0], R3 ;  /* 0x0000d003ff0075a7 */ /* 0x000e640008001105 */
[----:B-1----:R-:W-:Y:S05]  /*2bf0*/  @!P0 BRA `(.L_x_49) ;  /* 0x0000008800948947 */ /* 0x002fea0003800000 */
.L_x_48:
[----:B------:R-:W-:-:S04]  /*2c00*/  UIADD3 UR4, UPT, UPT, UR6, 0x1, URZ ;  /* 0x0000000106047890 */ /* 0x000fc8000fffe0ff */
[----:B------:R-:W-:-:S04]  /*2c10*/  UISETP.NE.AND UP0, UPT, UR4, 0x2, UPT ;  /* 0x000000020400788c */ /* 0x000fc8000bf05270 */
[----:B------:R-:W-:Y:S02]  /*2c20*/  USEL UR7, URZ, 0x1, UP0 ;  /* 0x00000001ff077887 */ /* 0x000fe40008000000 */
[----:B------:R-:W-:-:S04]  /*2c30*/  USEL UR4, UR4, URZ, UP0 ;  /* 0x000000ff04047287 */ /* 0x000fc80008000000 */
[----:B------:R-:W-:Y:S01]  /*2c40*/  ULEA UR4, UR4, UR37, 0x3 ;  /* 0x0000002504047291 */ /* 0x000fe2000f8e18ff */
[----:B-1----:R-:W-:-:S04]  /*2c50*/  LOP3.LUT R3, R12, UR7, RZ, 0x3c, !PT ;  /* 0x000000070c037c12 */ /* 0x002fc8000f8e3cff */
[----:B------:R-:W-:-:S04]  /*2c60*/  SHF.L.U32 R0, R3, 0x1f, RZ ;  /* 0x0000001f03007819 */ /* 0x000fc800000006ff */
[----:B------:R-:W1:Y:S02]  /*2c70*/  SYNCS.PHASECHK.TRANS64 P0, [UR4+0xd0], R0 ;  /* 0x0000d000ff0075a7 */ /* 0x000e640008001004 */
[----:B-1----:R-:W-:Y:S05]  /*2c80*/  @P0 EXIT ;  /* 0x000000000000094d */ /* 0x002fea0003800000 */
[----:B------:R-:W-:Y:S02]  /*2c90*/  SHF.L.U32 R3, R3, 0x1f, RZ ;  /* 0x0000001f03037819 */ /* 0x000fe400000006ff */
[----:B------:R-:W-:-:S07]  /*2ca0*/  MOV R0, UR4 ;  /* 0x0000000400007c02 */ /* 0x000fce0008000f00 */
.L_x_50:
[----:B-1----:R1:W2:Y:S02]  /*2cb0*/  SYNCS.PHASECHK.TRANS64.TRYWAIT P0, [R0+URZ+0xd0], R3 ;  /* 0x0000d003000075a7 */ /* 0x0022a400080011ff */
[----:B--2---:R-:W-:Y:S05]  /*2cc0*/  @!P0 NANOSLEEP.SYNCS 0x989680 ;  /* 0x009896800000895d */ /* 0x004fea0003900000 */
[----:B------:R-:W2:Y:S02]  /*2cd0*/  @!P0 SYNCS.PHASECHK.TRANS64 P0, [R0+URZ+0xd0], R3 ;  /* 0x0000d003000085a7 */ /* 0x000ea400080010ff */
[----:B--2---:R-:W-:Y:S05]  /*2ce0*/  @P0 EXIT ;  /* 0x000000000000094d */ /* 0x004fea0003800000 */
[----:B------:R-:W-:Y:S05]  /*2cf0*/  BRA `(.L_x_50) ;  /* 0xfffffffc00ec7947 */ /* 0x000fea000383ffff */
.L_x_43:
[----:B------:R-:W-:-:S09]  /*2d00*/  UISETP.NE.AND UP1, UPT, UR8, URZ, UPT ;  /* 0x000000ff0800728c */ /* 0x000fd2000bf25270 */
[----:B------:R-:W-:Y:S05]  /*2d10*/  BRA.U UP1, `(.L_x_51) ;  /* 0x0000000d01307547 */ /* 0x000fea000b800000 */
[----:B------:R-:W-:Y:S01]  /*2d20*/  UMOV UR4, 0x40 ;  /* 0x0000004000047882 */ /* 0x000fe20000000000 */
[----:B------:R-:W-:Y:S01]  /*2d30*/  NOP ;  /* 0x0000000000007918 */ /* 0x000fe20000000000 */
[----:B------:R-:W-:Y:S01]  /*2d40*/  ULEA UR4, UR37, UR4, 0x18 ;  /* 0x0000000425047291 */ /* 0x000fe2000f8ec0ff */
[----:B------:R-:W-:Y:S02]  /*2d50*/  UMOV UR5, 0x400 ;  /* 0x0000040000057882 */ /* 0x000fe40000000000 */
[----:B------:R-:W-:-:S06]  /*2d60*/  ULEA UR37, UR37, UR5, 0x18 ;  /* 0x0000000525257291 */ /* 0x000fcc000f8ec0ff */
[----:B------:R-:W1:Y:S02]  /*2d70*/  LDS.U8 R0, [UR4+0x1c] ;  /* 0x00001c04ff007984 */ /* 0x000e640008000000 */
[----:B-1----:R-:W-:-:S13]  /*2d80*/  ISETP.NE.AND P0, PT, R0, RZ, PT ;  /* 0x000000ff0000720c */ /* 0x002fda0003f05270 */
[----:B------:R-:W-:Y:S05]  /*2d90*/  @P0 BRA `(.L_x_52) ;  /* 0x0000000000580947 */ /* 0x000fea0003800000 */
[----:B------:R-:W-:-:S13]  /*2da0*/  ELECT P0, URZ, PT ;  /* 0x0000000000ff782f */ /* 0x000fda0003800000 */
[----:B------:R-:W-:Y:S05]  /*2db0*/  @!P0 BRA `(.L_x_53) ;  /* 0x0000000000608947 */ /* 0x000fea0003800000 */
[----:B------:R-:W-:Y:S01]  /*2dc0*/  UMOV UR5, 0x10 ;  /* 0x0000001000057882 */ /* 0x000fe20000000000 */
[----:B------:R-:W-:Y:S01]  /*2dd0*/  HFMA2 R0, -RZ, RZ, 0, 5.9604644775390625e-08 ;  /* 0x00000001ff007431 */ /* 0x000fe200000001ff */
[----:B------:R-:W-:-:S03]  /*2de0*/  MOV R2, 0xffff ;  /* 0x0000ffff00027802 */ /* 0x000fc60000000f00 */
[----:B------:R-:W-:Y:S04]  /*2df0*/  DEPBAR.LE SB1, 0x36 ;  /* 0x00009d800000791a */ /* 0x000fe80000000000 */
[----:B------:R-:W1:Y:S02]  /*2e00*/  UTCATOMSWS.FIND_AND_SET.ALIGN UP0, UR5, UR5 ;  /* 0x00000005000575e3 */ /* 0x000e640008000800 */
[----:B-1----:R-:W-:Y:S01]  /*2e10*/  MOV R3, UR5 ;  /* 0x0000000500037c02 */ /* 0x002fe20008000f00 */
[----:B------:R-:W-:Y:S06]  /*2e20*/  BRA.U UP0, `(.L_x_54) ;  /* 0x0000000100187547 */ /* 0x000fec000b800000 */
.L_x_55:
[----:B------:R-:W-:Y:S05]  /*2e30*/  NANOSLEEP 0x64 ;  /* 0x000000640000795d */ /* 0x000fea0003800000 */
[----:B------:R-:W-:-:S05]  /*2e40*/  UMOV UR5, 0x10 ;  /* 0x0000001000057882 */ /* 0x000fca0000000000 */
[----:B------:R-:W-:Y:S04]  /*2e50*/  DEPBAR.LE SB1, 0x36 ;  /* 0x00009d800000791a */ /* 0x000fe80000000000 */
[----:B------:R-:W1:Y:S02]  /*2e60*/  UTCATOMSWS.FIND_AND_SET.ALIGN UP0, UR5, UR5 ;  /* 0x00000005000575e3 */ /* 0x000e640008000800 */
[----:B-1----:R-:W-:Y:S01]  /*2e70*/  MOV R3, UR5 ;  /* 0x0000000500037c02 */ /* 0x002fe20008000f00 */
[----:B------:R-:W-:Y:S05]  /*2e80*/  BRA.U !UP0, `(.L_x_55) ;  /* 0xfffffffd08e87547 */ /* 0x000fea000b83ffff */
.L_x_54:
[-C--:B------:R-:W-:Y:S02]  /*2e90*/  SHF.L.U32 R2, R2, R3.reuse, RZ ;  /* 0x0000000302027219 */ /* 0x080fe400000006ff */
[----:B------:R-:W-:Y:S01]  /*2ea0*/  SHF.L.U32 R0, R0, R3, RZ ;  /* 0x0000000300007219 */ /* 0x000fe200000006ff */
[----:B------:R-:W-:Y:S02]  /*2eb0*/  IMAD.SHL.U32 R3, R3, 0x20, RZ ;  /* 0x0000002003037824 */ /* 0x000fe400078e00ff */
[----:B------:R1:W-:Y:S04]  /*2ec0*/  ATOMS.OR RZ, [UR4+0x14], R2 ;  /* 0x00001402ffff798c */ /* 0x0003e8000b000004 */
[----:B------:R1:W-:Y:S04]  /*2ed0*/  ATOMS.OR RZ, [UR4+0x18], R0 ;  /* 0x00001800ffff798c */ /* 0x0003e8000b000004 */
[----:B------:R1:W-:Y:S01]  /*2ee0*/  STS [UR37+0x150], R3 ;  /* 0x00015003ff007988 */ /* 0x0003e20008000825 */
[----:B------:R-:W-:Y:S05]  /*2ef0*/  BRA `(.L_x_53) ;  /* 0x0000000000107947 */ /* 0x000fea0003800000 */
.L_x_52:
[----:B------:R-:W-:Y:S02]  /*2f00*/  MOV R0, 0xffffffff ;  /* 0xffffffff00007802 */ /* 0x000fe40000000f00 */
[----:B------:R-:W-:-:S03]  /*2f10*/  MOV R2, 0x2f40 ;  /* 0x00002f4000027802 */ /* 0x000fc60000000f00 */
[----:B------:R1:W-:Y:S04]  /*2f20*/  STS [UR37+0x150], R0 ;  /* 0x00015000ff007988 */ /* 0x0003e80008000825 */
[----:B-1-3-5:R-:W-:Y:S05]  /*2f30*/  CALL.REL.NOINC `($__internal_1_$__cuda_sm10x_tcgen05_guardrail_trap_phase_invalid_during_alloc) ;  /* 0x0000008c00a87944 */ /* 0x02afea0003c00000 */
.L_x_53:
[----:B------:R-:W-:Y:S05]  /*2f40*/  WARPSYNC.ALL ;  /* 0x0000000000007948 */ /* 0x000fea0003800000 */
[----:B------:R-:W2:Y:S01]  /*2f50*/  S2UR UR6, SR_CgaCtaId ;  /* 0x00000000000679c3 */ /* 0x000ea20000008800 */
[----:B------:R-:W-:Y:S01]  /*2f60*/  UMOV UR4, 0x400 ;  /* 0x0000040000047882 */ /* 0x000fe20000000000 */
[----:B------:R-:W-:-:S06]  /*2f70*/  NOP ;  /* 0x0000000000007918 */ /* 0x000fcc0000000000 */
[----:B------:R-:W-:Y:S06]  /*2f80*/  BAR.ARV 0x6, 0xa0 ;  /* 0x0182800000007b1d */ /* 0x000fec0000002000 */
[----:B------:R-:W4:Y:S01]  /*2f90*/  LDCU UR7, c[0x0][0x38c] ;  /* 0x00007180ff0777ac */ /* 0x000f220008000800 */
[----:B------:R-:W-:Y:S01]  /*2fa0*/  IMAD.MOV.U32 R11, RZ, RZ, 0x1 ;  /* 0x00000001ff0b7424 */ /* 0x000fe200078e00ff */
[----:B------:R-:W-:Y:S01]  /*2fb0*/  CS2R R8, SRZ ;  /* 0x0000000000087805 */ /* 0x000fe2000001ff00 */
[----:B------:R-:W-:Y:S01]  /*2fc0*/  IMAD.MOV.U32 R10, RZ, RZ, RZ ;  /* 0x000000ffff0a7224 */ /* 0x000fe200078e00ff */
[----:B------:R-:W-:Y:S01]  /*2fd0*/  UMOV UR17, URZ ;  /* 0x000000ff00117c82 */ /* 0x000fe20008000000 */
[----:B------:R-:W-:Y:S01]  /*2fe0*/  UMOV UR16, URZ ;  /* 0x000000ff00107c82 */ /* 0x000fe20008000000 */
[----:B------:R-:W-:Y:S01]  /*2ff0*/  UMOV UR22, 0x0 ;  /* 0x0000000000167882 */ /* 0x000fe20000000000 */
[----:B------:R-:W-:Y:S01]  /*3000*/  UMOV UR23, 0x8418410 ;  /* 0x0841841000177882 */ /* 0x000fe20000000000 */
[----:B------:R-:W-:Y:S01]  /*3010*/  UMOV UR20, 0x0 ;  /* 0x0000000000147882 */ /* 0x000fe20000000000 */
[----:B------:R-:W-:Y:S01]  /*3020*/  UMOV UR21, 0x8418410 ;  /* 0x0841841000157882 */ /* 0x000fe20000000000 */
[----:B--2---:R-:W-:Y:S01]  /*3030*/  ULEA UR6, UR6, UR4, 0x18 ;  /* 0x0000000406067291 */ /* 0x004fe2000f8ec0ff */
[----:B------:R-:W2:Y:S03]  /*3040*/  LDCU UR4, c[0x0][0x38c] ;  /* 0x00007180ff0477ac */ /* 0x000ea60008000800 */
[----:B------:R-:W-:-:S02]  /*3050*/  UIADD3 UR11, UPT, UPT, UR6, 0x1a400, URZ ;  /* 0x0001a400060b7890 */ /* 0x000fc4000fffe0ff */
[----:B----4-:R-:W-:-:S03]  /*3060*/  UIADD3 UR7, UPT, UPT, UR7, 0x3f, URZ ;  /* 0x0000003f07077890 */ /* 0x010fc6000fffe0ff */
[----:B-1----:R-:W1:Y:S01]  /*3070*/  LDS R0, [UR6+0x150] ;  /* 0x00015006ff007984 */ /* 0x002e620008000800 */
[----:B------:R-:W-:Y:S02]  /*3080*/  UIADD3 UR18, UPT, UPT, UR6, 0xc400, URZ ;  /* 0x0000c40006127890 */ /* 0x000fe4000fffe0ff */
[----:B------:R-:W-:Y:S02]  /*3090*/  USHF.R.S32.HI UR5, URZ, 0x1f, UR7 ;  /* 0x0000001fff057899 */ /* 0x000fe40008011407 */
[----:B------:R-:W-:Y:S02]  /*30a0*/  USHF.R.U32.HI UR11, URZ, 0x4, UR11 ;  /* 0x00000004ff0b7899 */ /* 0x000fe4000801160b */
[----:B------:R-:W-:Y:S02]  /*30b0*/  ULEA.HI UR5, UR5, UR7, URZ, 0x6 ;  /* 0x0000000705057291 */ /* 0x000fe4000f8f30ff */
[----:B------:R-:W-:Y:S02]  /*30c0*/  USHF.R.U32.HI UR18, URZ, 0x4, UR18 ;  /* 0x00000004ff127899 */ /* 0x000fe40008011612 */
[----:B------:R-:W-:-:S02]  /*30d0*/  USHF.R.S32.HI UR5, URZ, 0x6, UR5 ;  /* 0x00000006ff057899 */ /* 0x000fc40008011405 */
[----:B------:R-:W-:Y:S02]  /*30e0*/  ULOP3.LUT UR11, UR11, 0x3fff, URZ, 0xc0, !UPT ;  /* 0x00003fff0b0b7892 */ /* 0x000fe4000f8ec0ff */
[----:B------:R-:W-:Y:S02]  /*30f0*/  UISETP.LT.AND UP0, UPT, UR5, 0x1, UPT ;  /* 0x000000010500788c */ /* 0x000fe4000bf01270 */
[----:B------:R-:W-:Y:S02]  /*3100*/  ULOP3.LUT UR18, UR18, 0x3fff, URZ, 0xc0, !UPT ;  /* 0x00003fff12127892 */ /* 0x000fe4000f8ec0ff */
[----:B------:R-:W-:Y:S02]  /*3110*/  USEL UR10, UR5, 0x1, !UP0 ;  /* 0x00000001050a7887 */ /* 0x000fe4000c000000 */
[----:B------:R-:W-:Y:S02]  /*3120*/  ULOP3.LUT UR11, UR11, 0x2000000, URZ, 0xfc, !UPT ;  /* 0x020000000b0b7892 */ /* 0x000fe4000f8efcff */
[----:B------:R-:W-:-:S02]  /*3130*/  UIADD3 UR10, UPT, UPT, -UR10, URZ, URZ ;  /* 0x000000ff0a0a7290 */ /* 0x000fc4000fffe1ff */
[----:B--2---:R-:W-:Y:S01]  /*3140*/  UISETP.GE.AND UP3, UPT, UR4, 0x1, UPT ;  /* 0x000000010400788c */ /* 0x004fe2000bf66270 */
[----:B-1----:R-:W-:-:S15]  /*3150*/  R2UR UR19, R0 ;  /* 0x00000000001372ca */ /* 0x002fde00000e0000 */
.L_x_62:
[----:B------:R-:W-:Y:S02]  /*3160*/  LEA R0, R10, UR6, 0x3 ;  /* 0x000000060a007c11 */ /* 0x000fe4000f8e18ff */
[----:B------:R-:W-:Y:S02]  /*3170*/  SHF.L.U32 R5, R9, 0x1f, RZ ;  /* 0x0000001f09057819 */ /* 0x000fe400000006ff */
[----:B------:R-:W-:Y:S01]  /*3180*/  PLOP3.LUT P0, PT, PT, PT, UP3, 0x80, 0x8 ;  /* 0x000000000008781c */ /* 0x000fe20003f0f038 */
[----:B------:R-:W-:Y:S01]  /*3190*/  VIADD R3, R0, 0xd0 ;  /* 0x000000d000037836 */ /* 0x000fe20000000000 */
[----:B-1----:R-:W1:Y:S02]  /*31a0*/  SYNCS.PHASECHK.TRANS64.TRYWAIT P1, [R0+URZ+0xc0], R5 ;  /* 0x0000c005000075a7 */ /* 0x002e6400080211ff */
[----:B-1--4-:R-:W-:Y:S09]  /*31b0*/  @!P1 BRA `(.L_x_56) ;  /* 0x00000084003c9947 */ /* 0x012ff20003800000 */
.L_x_150:
[----:B------:R-:W-:Y:S01]  /*31c0*/  LEA R4, R10, UR6, 0x4 ;  /* 0x000000060a047c11 */ /* 0x000fe2000f8e20ff */
[----:B------:R-:W-:Y:S01]  /*31d0*/  @UP3 ULEA UR4, UR16, UR6, 0x3 ;  /* 0x0000000610043291 */ /* 0x000fe2000f8e18ff */
[----:B------:R-:W-:Y:S01]  /*31e0*/  PLOP3.LUT P2, PT, PT, PT, PT, 0x80, 0x8 ;  /* 0x000000000008781c */ /* 0x000fe20003f4f070 */
[----:B------:R-:W-:Y:S01]  /*31f0*/  ULEA UR8, UR17, UR6, 0x3 ;  /* 0x0000000611087291 */ /* 0x000fe2000f8e18ff */
[----:B------:R-:W-:Y:S01]  /*3200*/  PRMT R3, RZ, 0x654, R3 ;  /* 0x00000654ff037816 */ /* 0x000fe20000000003 */
[----:B------:R-:W-:Y:S01]  /*3210*/  ULEA UR9, UR17, UR19, 0x8 ;  /* 0x0000001311097291 */ /* 0x000fe2000f8e40ff */
[----:B-1----:R-:W1:Y:S01]  /*3220*/  LDS.128 R4, [R4+0x130] ;  /* 0x0001300004047984 */ /* 0x002e620000000c00 */
[----:B------:R-:W-:Y:S02]  /*3230*/  @P0 SHF.L.U32 R2, R8, 0x1f, RZ ;  /* 0x0000001f08020819 */ /* 0x000fe400000006ff */
[----:B------:R-:W-:Y:S01]  /*3240*/  SHF.L.U32 R0, R11, 0x1f, RZ ;  /* 0x0000001f0b007819 */ /* 0x000fe200000006ff */
[----:B------:R-:W-:Y:S01]  /*3250*/  @!PT LDS RZ, [RZ] ;  /* 0x00000000fffff984 */ /* 0x000fe20000000800 */
[----:B------:R-:W-:Y:S01]  /*3260*/  @!PT LDS RZ, [RZ] ;  /* 0x00000000fffff984 */ /* 0x000fe20000000800 */
[----:B------:R-:W-:Y:S01]  /*3270*/  @!PT LDS RZ, [RZ] ;  /* 0x00000000fffff984 */ /* 0x000fe20000000800 */
[----:B------:R-:W-:Y:S01]  /*3280*/  @!PT LDS RZ, [RZ] ;  /* 0x00000000fffff984 */ /* 0x000fe20000000800 */
[----:B------:R2:W-:Y:S06]  /*3290*/  MEMBAR.ALL.CTA ;  /* 0x0000000000007992 */ /* 0x0005ec0000008000 */
[----:B--2---:R-:W2:Y:S02]  /*32a0*/  FENCE.VIEW.ASYNC.S ;  /* 0x00000000000073c6 */ /* 0x004ea40000000000 */
[----:B--2---:R2:W-:Y:S01]  /*32b0*/  SYNCS.ARRIVE.TRANS64.RED.A1T0 RZ, [R3+URZ], RZ ;  /* 0x000000ff03ff79a7 */ /* 0x0045e200081004ff */
[----:B------:R2:W4:Y:S01]  /*32c0*/  @P0 SYNCS.PHASECHK.TRANS64.TRYWAIT P2, [UR4], R2 ;  /* 0x00000002ff0005a7 */ /* 0x0005220008041104 */
[----:B-1----:R-:W-:Y:S01]  /*32d0*/  LOP3.LUT P1, RZ, R6, 0x1, RZ, 0xc0, !PT ;  /* 0x0000000106ff7812 */ /* 0x002fe2000782c0ff */
[----:B------:R-:W1:Y:S02]  /*32e0*/  SYNCS.PHASECHK.TRANS64.TRYWAIT P0, [UR8+0xf0], R0 ;  /* 0x0000f000ff0075a7 */ /* 0x000e640008001108 */
[----:B-12-4-:R-:W-:Y:S10]  /*32f0*/  @!P0 BRA `(.L_x_57) ;  /* 0x0000008400008947 */ /* 0x016ff40003800000 */
.L_x_152:
[----:B------:R-:W-:Y:S01]  /*3300*/  IADD3 R10, PT, PT, R10, 0x1, RZ ;  /* 0x000000010a0a7810 */ /* 0x000fe20007ffe0ff */
[----:B------:R-:W-:Y:S06]  /*3310*/  BRA.U !UP3, `(.L_x_58) ;  /* 0x000000010b987547 */ /* 0x000fec000b800000 */
[----:B------:R-:W-:Y:S01]  /*3320*/  UPLOP3.LUT UP4, UPT, UPT, UPT, UPT, 0x40, 0x4 ;  /* 0x000000000004789c */ /* 0x000fe20003f8e870 */
[----:B------:R-:W-:Y:S01]  /*3330*/  UMOV UR15, UR10 ;  /* 0x0000000a000f7c82 */ /* 0x000fe20008000000 */
[----:B------:R-:W-:Y:S01]  /*3340*/  UMOV UR14, UR5 ;  /* 0x00000005000e7c82 */ /* 0x000fe20008000000 */
[----:B------:R-:W-:-:S08]  /*3350*/  UMOV UR13, UR16 ;  /* 0x00000010000d7c82 */ /* 0x000fd00008000000 */
.L_x_61:
[----:B------:R-:W-:Y:S02]  /*3360*/  UIADD3 UR15, UPT, UPT, UR15, 0x1, URZ ;  /* 0x000000010f0f7890 */ /* 0x000fe4000fffe0ff */
[----:B--2---:R-:W-:Y:S02]  /*3370*/  ULEA UR7, UR13, UR6, 0x3 ;  /* 0x000000060d077291 */ /* 0x004fe4000f8e18ff */
[----:B------:R-:W-:Y:S01]  /*3380*/  UISETP.NE.AND UP0, UPT, UR15, URZ, UPT ;  /* 0x000000ff0f00728c */ /* 0x000fe2000bf05270 */
[----:B----4-:R-:W-:Y:S10]  /*3390*/  @P2 BRA `(.L_x_59) ;  /* 0x00000000000c2947 */ /* 0x010ff40003800000 */
[----:B-1----:R-:W-:Y:S04]  /*33a0*/  SHF.L.U32 R3, R8, 0x1f, RZ ;  /* 0x0000001f08037819 */ /* 0x002fe800000006ff */
[----:B------:R-:W1:Y:S02]  /*33b0*/  SYNCS.PHASECHK.TRANS64.TRYWAIT P0, [UR7], R3 ;  /* 0x00000003ff0075a7 */ /* 0x000e640008001107 */
[----:B-1----:R-:W-:Y:S05]  /*33c0*/  @!P0 BRA `(.L_x_60) ;  /* 0x0000008000e48947 */ /* 0x002fea0003800000 */
.L_x_59:
[----:B------:R-:W-:Y:S01]  /*33d0*/  UISETP.NE.AND UP1, UPT, UR14, 0x1, UPT ;  /* 0x000000010e00788c */ /* 0x000fe2000bf25270 */
[----:B------:R-:W-:Y:S01]  /*33e0*/  PLOP3.LUT P2, PT, PT, PT, PT, 0x80, 0x8 ;  /* 0x000000000008781c */ /* 0x000fe20003f4f070 */
[----:B------:R-:W-:Y:S02]  /*33f0*/  UIADD3 UR16, UPT, UPT, UR13, 0x1, URZ ;  /* 0x000000010d107890 */ /* 0x000fe4000fffe0ff */
[----:B------:R-:W-:Y:S02]  /*3400*/  ULEA UR24, UR13, UR18, 0x9 ;  /* 0x000000120d187291 */ /* 0x000fe4000f8e48ff */
[----:B------:R-:W-:Y:S01]  /*3410*/  UISETP.NE.AND UP2, UPT, UR16, 0x7, UPT ;  /* 0x000000071000788c */ /* 0x000fe2000bf45270 */
[----:B------:R-:W-:Y:S01]  /*3420*/  PLOP3.LUT P0, PT, PT, PT, UP1, 0x80, 0x8 ;  /* 0x000000000008781c */ /* 0x000fe20003f0f018 */
[----:B------:R-:W-:Y:S02]  /*3430*/  ULEA UR26, UR13, UR11, 0xa ;  /* 0x0000000b0d1a7291 */ /* 0x000fe4000f8e50ff */
[----:B------:R-:W-:Y:S02]  /*3440*/  USEL UR12, URZ, 0x1, UP2 ;  /* 0x00000001ff0c7887 */ /* 0x000fe40009000000 */
[----:B------:R-:W-:Y:S02]  /*3450*/  USEL UR16, UR16, URZ, UP2 ;  /* 0x000000ff10107287 */ /* 0x000fe40009000000 */
[----:B------:R-:W-:Y:S02]  /*3460*/  UIADD3 UR30, UPT, UPT, UR24, 0x100, URZ ;  /* 0x00000100181e7890 */ /* 0x000fe4000fffe0ff */
[----:B------:R-:W-:Y:S01]  /*3470*/  @UP1 ULEA UR4, UR16, UR6, 0x3 ;  /* 0x0000000610041291 */ /* 0x000fe2000f8e18ff */
[----:B------:R-:W-:Y:S01]  /*3480*/  LOP3.LUT R8, R8, UR12, RZ, 0x3c, !PT ;  /* 0x0000000c08087c12 */ /* 0x000fe2000f8e3cff */
[----:B------:R-:W-:Y:S02]  /*3490*/  UIADD3 UR28, UPT, UPT, UR26, 0x100, URZ ;  /* 0x000001001a1c7890 */ /* 0x000fe4000fffe0ff */
[----:B------:R-:W-:Y:S01]  /*34a0*/  UIADD3 UR7, UPT, UPT, UR7, 0x38, URZ ;  /* 0x0000003807077890 */ /* 0x000fe2000fffe0ff */
[----:B-1----:R-:W-:Y:S01]  /*34b0*/  @P0 SHF.L.U32 R0, R8, 0x1f, RZ ;  /* 0x0000001f08000819 */ /* 0x002fe200000006ff */
[----:B------:R-:W-:Y:S01]  /*34c0*/  UMOV UR25, 0x40004040 ;  /* 0x4000404000197882 */ /* 0x000fe20000000000 */
[----:B------:R-:W-:Y:S01]  /*34d0*/  UMOV UR27, 0x40004040 ;  /* 0x40004040001b7882 */ /* 0x000fe20000000000 */
[----:B------:R-:W-:Y:S01]  /*34e0*/  UMOV UR31, 0x40004040 ;  /* 0x40004040001f7882 */ /* 0x000fe20000000000 */
[----:B------:R2:W4:Y:S01]  /*34f0*/  @P0 SYNCS.PHASECHK.TRANS64.TRYWAIT P2, [UR4], R0 ;  /* 0x00000000ff0005a7 */ /* 0x0005220008041104 */
[----:B------:R-:W-:Y:S01]  /*3500*/  UIADD3 UR14, UPT, UPT, UR14, -0x1, URZ ;  /* 0xffffffff0e0e7890 */ /* 0x000fe2000fffe0ff */
[----:B------:R2:W-:Y:S01]  /*3510*/  UTCQMMA gdesc[UR24], gdesc[UR26], tmem[UR9], tmem[UR22], idesc[UR23], UP4 ;  /* 0x00ff161a180075ea */ /* 0x0005e2000a000309 */
[----:B------:R-:W-:Y:S01]  /*3520*/  UPLOP3.LUT UP4, UPT, UPT, UPT, UPT, 0x80, 0x8 ;  /* 0x000000000008789c */ /* 0x000fe20003f8f070 */
[----:B------:R-:W-:Y:S01]  /*3530*/  UMOV UR29, 0x40004040 ;  /* 0x40004040001d7882 */ /* 0x000fe20000000000 */
[----:B------:R-:W-:Y:S01]  /*3540*/  UMOV UR13, UR16 ;  /* 0x00000010000d7c82 */ /* 0x000fe20008000000 */
[----:B------:R2:W-:Y:S01]  /*3550*/  UTCQMMA gdesc[UR30], gdesc[UR28], tmem[UR9], tmem[UR20], idesc[UR21], UPT ;  /* 0x00ff141c1e0075ea */ /* 0x0005e2000b800309 */
[----:B------:R2:W-:Y:S01]  /*3560*/  UTCBAR [UR7], URZ ;  /* 0x000000ff070073e9 */ /* 0x0005e200080000ff */
[----:B------:R-:W-:Y:S06]  /*3570*/  BRA.U UP0, `(.L_x_61) ;  /* 0xfffffffd00787547 */ /* 0x000fec000b83ffff */
.L_x_58:
[----:B------:R-:W-:Y:S01]  /*3580*/  UIADD3 UR17, UPT, UPT, UR17, 0x1, URZ ;  /* 0x0000000111117890 */ /* 0x000fe2000fffe0ff */
[C---:B------:R-:W-:Y:S01]  /*3590*/  ISETP.NE.AND P0, PT, R10.reuse, 0x2, PT ;  /* 0x000000020a00780c */ /* 0x040fe20003f05270 */
[----:B------:R-:W-:Y:S02]  /*35a0*/  UIADD3 UR8, UPT, UPT, UR8, 0xe0, URZ ;  /* 0x000000e008087890 */ /* 0x000fe4000fffe0ff */
[----:B------:R-:W-:Y:S01]  /*35b0*/  UISETP.NE.AND UP0, UPT, UR17, 0x2, UPT ;  /* 0x000000021100788c */ /* 0x000fe2000bf05270 */
[----:B-12---:R-:W-:Y:S02]  /*35c0*/  SEL R0, RZ, 0x1, P0 ;  /* 0x00000001ff007807 */ /* 0x006fe40000000000 */
[----:B------:R-:W-:Y:S01]  /*35d0*/  SEL R10, R10, RZ, P0 ;  /* 0x000000ff0a0a7207 */ /* 0x000fe20000000000 */
[----:B------:R-:W-:Y:S01]  /*35e0*/  USEL UR4, URZ, 0x1, UP0 ;  /* 0x00000001ff047887 */ /* 0x000fe20008000000 */
[----:B------:R-:W-:Y:S01]  /*35f0*/  LOP3.LUT R9, R9, R0, RZ, 0x3c, !PT ;  /* 0x0000000009097212 */ /* 0x000fe200078e3cff */
[----:B------:R-:W-:Y:S01]  /*3600*/  USEL UR17, UR17, URZ, UP0 ;  /* 0x000000ff11117287 */ /* 0x000fe20008000000 */
[----:B------:R1:W-:Y:S03]  /*3610*/  UTCBAR [UR8], URZ ;  /* 0x000000ff080073e9 */ /* 0x0003e600080000ff */
[----:B------:R-:W-:Y:S01]  /*3620*/  LOP3.LUT R11, R11, UR4, RZ, 0x3c, !PT ;  /* 0x000000040b0b7c12 */ /* 0x000fe2000f8e3cff */
[----:B------:R-:W-:Y:S07]  /*3630*/  @P1 BRA `(.L_x_62) ;  /* 0xfffffff800c81947 */ /* 0x000fee000383ffff */
[----:B------:R-:W2:Y:S01]  /*3640*/  S2UR UR4, SR_CgaCtaId ;  /* 0x00000000000479c3 */ /* 0x000ea20000008800 */
[----:B------:R-:W-:Y:S01]  /*3650*/  ELECT P0, URZ, PT ;  /* 0x0000000000ff782f */ /* 0x000fe20003800000 */
[----:B------:R-:W-:Y:S01]  /*3660*/  IMAD.MOV.U32 R0, RZ, RZ, 0x1 ;  /* 0x00000001ff007424 */ /* 0x000fe200078e00ff */
[----:B------:R-:W-:Y:S01]  /*3670*/  UIADD3 UR6, UPT, UPT, UR6, 0xf0, URZ ;  /* 0x000000f006067890 */ /* 0x000fe2000fffe0ff */
[----:B------:R-:W-:Y:S01]  /*3680*/  SHF.L.U32 R3, R11, 0x1f, RZ ;  /* 0x0000001f0b037819 */ /* 0x000fe200000006ff */
[----:B------:R-:W-:-:S03]  /*3690*/  UMOV UR5, 0x40 ;  /* 0x0000004000057882 */ /* 0x000fc60000000000 */
[----:B------:R-:W-:Y:S01]  /*36a0*/  UVIRTCOUNT.DEALLOC.SMPOOL 0x80 ;  /* 0x000000800000784c */ /* 0x000fe20000000000 */
[----:B--2---:R-:W-:Y:S02]  /*36b0*/  ULEA UR4, UR4, UR5, 0x18 ;  /* 0x0000000504047291 */ /* 0x004fe4000f8ec0ff */
[----:B------:R-:W-:-:S07]  /*36c0*/  ULEA UR5, UR17, UR6, 0x3 ;  /* 0x0000000611057291 */ /* 0x000fce000f8e18ff */
[----:B------:R2:W-:Y:S02]  /*36d0*/  @P0 STS.U8 [UR4+0x1c], R0 ;  /* 0x00001c00ff000988 */ /* 0x0005e40008000004 */
[----:B------:R-:W3:Y:S02]  /*36e0*/  SYNCS.PHASECHK.TRANS64.TRYWAIT P0, [UR5], R3 ;  /* 0x00000003ff0075a7 */ /* 0x000ee40008001105 */
[----:B--23--:R-:W-:Y:S05]  /*36f0*/  @!P0 BRA `(.L_x_63) ;  /* 0x0000008000308947 */ /* 0x00cfea0003800000 */
.L_x_155:
[----:B------:R-:W-:-:S04]  /*3700*/  UIADD3 UR7, UPT, UPT, UR17, 0x1, URZ ;  /* 0x0000000111077890 */ /* 0x000fc8000fffe0ff */
[----:B------:R-:W-:-:S04]  /*3710*/  UISETP.NE.AND UP0, UPT, UR7, 0x2, UPT ;  /* 0x000000020700788c */ /* 0x000fc8000bf05270 */
[----:B------:R-:W-:Y:S02]  /*3720*/  USEL UR5, URZ, 0x1, UP0 ;  /* 0x00000001ff057887 */ /* 0x000fe40008000000 */
[----:B------:R-:W-:-:S04]  /*3730*/  USEL UR7, UR7, URZ, UP0 ;  /* 0x000000ff07077287 */ /* 0x000fc80008000000 */
[----:B------:R-:W-:Y:S01]  /*3740*/  ULEA UR7, UR7, UR6, 0x3 ;  /* 0x0000000607077291 */ /* 0x000fe2000f8e18ff */
[----:B--2---:R-:W-:-:S04]  /*3750*/  LOP3.LUT R3, R11, UR5, RZ, 0x3c, !PT ;  /* 0x000000050b037c12 */ /* 0x004fc8000f8e3cff */
[----:B------:R-:W-:-:S04]  /*3760*/  SHF.L.U32 R3, R3, 0x1f, RZ ;  /* 0x0000001f03037819 */ /* 0x000fc800000006ff */
[----:B------:R-:W2:Y:S02]  /*3770*/  SYNCS.PHASECHK.TRANS64.TRYWAIT P0, [UR7], R3 ;  /* 0x00000003ff0075a7 */ /* 0x000ea40008001107 */
[----:B--2---:R-:W-:Y:S05]  /*3780*/  @!P0 BRA `(.L_x_64) ;  /* 0x0000008000248947 */ /* 0x004fea0003800000 */
.L_x_157:
[----:B------:R-:W-:Y:S01]  /*3790*/  NOP ;  /* 0x0000000000007918 */ /* 0x000fe20000000000 */
[----:B--2---:R-:W2:Y:S01]  /*37a0*/  LDS R0, [UR4+0x14] ;  /* 0x00001404ff007984 */ /* 0x004ea20008000800 */
[----:B------:R-:W-:Y:S01]  /*37b0*/  ULOP3.LUT UR6, UR19, 0xffff, URZ, 0xc0, !UPT ;  /* 0x0000ffff13067892 */ /* 0x000fe2000f8ec0ff */
[----:B-1----:R-:W-:Y:S01]  /*37c0*/  UMOV UR8, 0xffff ;  /* 0x0000ffff00087882 */ /* 0x002fe20000000000 */
[----:B------:R-:W-:Y:S02]  /*37d0*/  UMOV UR5, 0x1 ;  /* 0x0000000100057882 */ /* 0x000fe40000000000 */
[----:B------:R-:W-:-:S04]  /*37e0*/  USHF.R.U32.HI UR6, URZ, 0x5, UR6 ;  /* 0x00000005ff067899 */ /* 0x000fc80008011606 */
[----:B------:R-:W-:Y:S02]  /*37f0*/  USHF.L.U32 UR8, UR8, UR6, URZ ;  /* 0x0000000608087299 */ /* 0x000fe400080006ff */
[----:B------:R-:W-:-:S04]  /*3800*/  USHF.L.U32 UR5, UR5, UR6, URZ ;  /* 0x0000000605057299 */ /* 0x000fc800080006ff */
[----:B--2---:R-:W-:-:S04]  /*3810*/  LOP3.LUT R0, R0, UR8, RZ, 0xc0, !PT ;  /* 0x0000000800007c12 */ /* 0x004fc8000f8ec0ff */
[----:B------:R-:W-:-:S13]  /*3820*/  ISETP.NE.AND P0, PT, R0, UR8, PT ;  /* 0x0000000800007c0c */ /* 0x000fda000bf05270 */
[----:B------:R-:W-:Y:S05]  /*3830*/  @P0 BRA `(.L_x_65) ;  /* 0x0000000000580947 */ /* 0x000fea0003800000 */
[----:B------:R-:W1:Y:S02]  /*3840*/  LDS R0, [UR4+0x18] ;  /* 0x00001804ff007984 */ /* 0x000e640008000800 */
[----:B-1----:R-:W-:-:S04]  /*3850*/  LOP3.LUT R0, R0, UR5, RZ, 0xc0, !PT ;  /* 0x0000000500007c12 */ /* 0x002fc8000f8ec0ff */
[----:B------:R-:W-:-:S13]  /*3860*/  ISETP.NE.AND P0, PT, R0, UR5, PT ;  /* 0x0000000500007c0c */ /* 0x000fda000bf05270 */
[----:B------:R-:W-:Y:S05]  /*3870*/  @P0 BRA `(.L_x_66) ;  /* 0x00000000003c0947 */ /* 0x000fea0003800000 */
[----:B------:R-:W1:Y:S01]  /*3880*/  S2R R2, SR_LANEID ;  /* 0x0000000000027919 */ /* 0x000e620000000000 */
[----:B------:R-:W-:Y:S01]  /*3890*/  ULOP3.LUT UR8, URZ, UR8, URZ, 0x33, !UPT ;  /* 0x00000008ff087292 */ /* 0x000fe2000f8e33ff */
[----:B------:R-:W-:Y:S01]  /*38a0*/  LOP3.LUT R4, RZ, UR5, RZ, 0x33, !PT ;  /* 0x00000005ff047c12 */ /* 0x000fe2000f8e33ff */
[----:B------:R-:W-:Y:S02]  /*38b0*/  VOTEU.ANY UR7, UPT, PT ;  /* 0x0000000000077886 */ /* 0x000fe400038e0100 */
[----:B------:R-:W-:Y:S01]  /*38c0*/  UFLO.U32 UR7, UR7 ;  /* 0x00000007000772bd */ /* 0x000fe200080e0000 */
[----:B------:R-:W2:Y:S01]  /*38d0*/  REDUX UR5, R4 ;  /* 0x00000000040573c4 */ /* 0x000ea20000000000 */
[----:B------:R-:W-:-:S06]  /*38e0*/  IMAD.U32 R0, RZ, RZ, UR8 ;  /* 0x00000008ff007e24 */ /* 0x000fcc000f8e00ff */
[----:B------:R3:W-:Y:S01]  /*38f0*/  UTCATOMSWS.AND URZ, UR8 ;  /* 0x0000000800ff79e3 */ /* 0x0007e20008000000 */
[----:B------:R-:W4:Y:S01]  /*3900*/  REDUX UR6, R0 ;  /* 0x00000000000673c4 */ /* 0x000f220000000000 */
[----:B-1----:R-:W-:Y:S01]  /*3910*/  ISETP.EQ.U32.AND P0, PT, R2, UR7, PT ;  /* 0x0000000702007c0c */ /* 0x002fe2000bf02070 */
[----:B--2---:R-:W-:Y:S01]  /*3920*/  IMAD.U32 R2, RZ, RZ, UR5 ;  /* 0x00000005ff027e24 */ /* 0x004fe2000f8e00ff */
[----:B----4-:R-:W-:-:S11]  /*3930*/  MOV R3, UR6 ;  /* 0x0000000600037c02 */ /* 0x010fd60008000f00 */
[----:B------:R3:W-:Y:S04]  /*3940*/  @P0 ATOMS.AND RZ, [UR4+0x14], R3 ;  /* 0x00001403ffff098c */ /* 0x0007e8000a800004 */
[----:B------:R3:W-:Y:S01]  /*3950*/  @P0 ATOMS.AND RZ, [UR4+0x18], R2 ;  /* 0x00001802ffff098c */ /* 0x0007e2000a800004 */
[----:B------:R-:W-:Y:S05]  /*3960*/  BRA `(.L_x_67) ;  /* 0x0000000000147947 */ /* 0x000fea0003800000 */
.L_x_66:
[----:B------:R-:W-:Y:S02]  /*3970*/  MOV R2, 0x3990 ;  /* 0x0000399000027802 */ /* 0x000fe40000000f00 */
[----:B----45:R-:W-:Y:S05]  /*3980*/  CALL.REL.NOINC `($__internal_0_$__cuda_sm10x_tcgen05_guardrail_trap_col_being_dealloced_not_returned_by_alloc) ;  /* 0x0000008400087944 */ /* 0x030fea0003c00000 */
[----:B------:R-:W-:Y:S05]  /*3990*/  BRA `(.L_x_67) ;  /* 0x0000000000087947 */ /* 0x000fea0003800000 */
.L_x_65:
[----:B------:R-:W-:Y:S02]  /*39a0*/  MOV R2, 0x39c0 ;  /* 0x000039c000027802 */ /* 0x000fe40000000f00 */
[----:B----45:R-:W-:Y:S05]  /*39b0*/  CALL.REL.NOINC `($__internal_2_$__cuda_sm10x_tcgen05_guardrail_trap_unallocated_columns_being_dealloced) ;  /* 0x0000008400147944 */ /* 0x030fea0003c00000 */
.L_x_67:
[----:B------:R-:W-:Y:S01]  /*39c0*/  NOP ;  /* 0x0000000000007918 */ /* 0x000fe20000000000 */
[----:B---3--:R-:W-:Y:S05]  /*39d0*/  EXIT ;  /* 0x000000000000794d */ /* 0x008fea0003800000 */
.L_x_51:
[----:B------:R-:W-:-:S09]  /*39e0*/  UISETP.NE.OR UP2, UPT, UR8, 0x3, !UP2 ;  /* 0x000000030800788c */ /* 0x000fd2000d745670 */
[----:B------:R-:W-:Y:S05]  /*39f0*/  BRA.U UP2, `(.L_x_68) ;  /* 0x0000001102147547 */ /* 0x000fea000b800000 */
[----:B------:R-:W1:Y:S01]  /*3a00*/  LDC R0, c[0x0][0xb30] ;  /* 0x0002cc00ff007b82 */ /* 0x000e620000000800 */
[----:B------:R-:W2:Y:S01]  /*3a10*/  LDCU.64 UR8, c[0x0][0x888] ;  /* 0x00011100ff0877ac */ /* 0x000ea20008000a00 */
[----:B------:R-:W-:Y:S02]  /*3a20*/  HFMA2 R29, -RZ, RZ, 0, 0 ;  /* 0x00000000ff1d7431 */ /* 0x000fe400000001ff */
[----:B------:R-:W-:Y:S01]  /*3a30*/  IMAD.MOV.U32 R31, RZ, RZ, 0x1 ;  /* 0x00000001ff1f7424 */ /* 0x000fe200078e00ff */
[----:B------:R-:W-:Y:S01]  /*3a40*/  MOV R23, 0x2000 ;  /* 0x0000200000177802 */ /* 0x000fe20000000f00 */
[----:B------:R-:W4:Y:S01]  /*3a50*/  LDCU.64 UR4, c[0x0][0x890] ;  /* 0x00011200ff0477ac */ /* 0x000f220008000a00 */
[----:B------:R-:W-:Y:S01]  /*3a60*/  IMAD.MOV.U32 R30, RZ, RZ, RZ ;  /* 0x000000ffff1e7224 */ /* 0x000fe200078e00ff */
[----:B------:R-:W3:Y:S01]  /*3a70*/  LDC R19, c[0x0][0x370] ;  /* 0x0000dc00ff137b82 */ /* 0x000ee20000000800 */
[----:B------:R-:W-:Y:S01]  /*3a80*/  UMOV UR7, 0x400 ;  /* 0x0000040000077882 */ /* 0x000fe20000000000 */
[----:B------:R-:W-:-:S02]  /*3a90*/  UPLOP3.LUT UP1, UPT, UPT, UPT, UPT, 0x40, 0x4 ;  /* 0x000000000004789c */ /* 0x000fc40003f2e870 */
[----:B------:R-:W-:-:S04]  /*3aa0*/  ULEA UR7, UR37, UR7, 0x18 ;  /* 0x0000000725077291 */ /* 0x000fc8000f8ec0ff */
[----:B------:R-:W3:Y:S01]  /*3ab0*/  LDC R2, c[0x0][0xb0c] ;  /* 0x0002c300ff027b82 */ /* 0x000ee20000000800 */
[----:B------:R-:W-:Y:S02]  /*3ac0*/  UIADD3 UR13, UPT, UPT, UR7, 0x88, URZ ;  /* 0x00000088070d7890 */ /* 0x000fe4000fffe0ff */
[----:B--2---:R-:W-:Y:S02]  /*3ad0*/  UISETP.NE.U32.AND UP2, UPT, UR8, URZ, UPT ;  /* 0x000000ff0800728c */ /* 0x004fe4000bf45070 */
[----:B------:R-:W-:Y:S02]  /*3ae0*/  UIADD3 UR33, UPT, UPT, UR7, 0x70, URZ ;  /* 0x0000007007217890 */ /* 0x000fe4000fffe0ff */
[----:B----4-:R-:W-:Y:S01]  /*3af0*/  UISETP.NE.U32.AND UP3, UPT, UR4, URZ, UPT ;  /* 0x000000ff0400728c */ /* 0x010fe2000bf65070 */
[----:B------:R-:W2:Y:S01]  /*3b00*/  LDC R18, c[0x0][0xb20] ;  /* 0x0002c800ff127b82 */ /* 0x000ea20000000800 */
[----:B-1----:R-:W-:Y:S01]  /*3b10*/  ISETP.NE.AND P1, PT, R0, 0x1, PT ;  /* 0x000000010000780c */ /* 0x002fe20003f25270 */
[----:B------:R-:W-:-:S02]  /*3b20*/  UISETP.NE.AND.EX UP2, UPT, UR9, URZ, UPT, UP2 ;  /* 0x000000ff0900728c */ /* 0x000fc4000bf45320 */
[----:B------:R-:W-:Y:S02]  /*3b30*/  UIADD3 UR25, UPT, UPT, UR7, 0x78, URZ ;  /* 0x0000007807197890 */ /* 0x000fe4000fffe0ff */
[----:B------:R-:W-:Y:S02]  /*3b40*/  UIADD3 UR17, UPT, UPT, UR7, 0x80, URZ ;  /* 0x0000008007117890 */ /* 0x000fe4000fffe0ff */
[----:B------:R-:W1:Y:S01]  /*3b50*/  LDC.64 R32, c[0x0][0x348] ;  /* 0x0000d200ff207b82 */ /* 0x000e620000000a00 */
[----:B------:R-:W-:Y:S02]  /*3b60*/  UPRMT UR13, UR37, 0x654, UR13 ;  /* 0x00000654250d7896 */ /* 0x000fe4000800000d */
[----:B------:R-:W-:-:S05]  /*3b70*/  UISETP.NE.AND.EX UP3, UPT, UR5, URZ, UPT, UP3 ;  /* 0x000000ff0500728c */ /* 0x000fca000bf65330 */
[----:B------:R-:W4:Y:S08]  /*3b80*/  LDC.64 R16, c[0x0][0xb10] ;  /* 0x0002c400ff107b82 */ /* 0x000f300000000a00 */
[----:B------:R-:W1:Y:S08]  /*3b90*/  LDC.64 R6, c[0x0][0xb18] ;  /* 0x0002c600ff067b82 */ /* 0x000e700000000a00 */
[----:B------:R-:W1:Y:S08]  /*3ba0*/  LDC.64 R4, c[0x0][0xb28] ;  /* 0x0002ca00ff047b82 */ /* 0x000e700000000a00 */
[----:B--23--:R-:W1:Y:S02]  /*3bb0*/  LDC R22, c[0x0][0x374] ;  /* 0x0000dd00ff167b82 */ /* 0x00ce640000000800 */
.L_x_79:
[C---:B------:R-:W-:Y:S02]  /*3bc0*/  LEA R0, R30.reuse, UR7, 0x3 ;  /* 0x000000071e007c11 */ /* 0x040fe4000f8e18ff */
[----:B------:R-:W-:Y:S02]  /*3bd0*/  SHF.L.U32 R3, R29, 0x1f, RZ ;  /* 0x0000001f1d037819 */ /* 0x000fe400000006ff */
[----:B------:R-:W-:Y:S02]  /*3be0*/  LEA R24, R30, UR7, 0x4 ;  /* 0x000000071e187c11 */ /* 0x000fe4000f8e20ff */
[----:B--2---:R-:W2:Y:S02]  /*3bf0*/  SYNCS.PHASECHK.TRANS64.TRYWAIT P0, [R0+URZ+0xc0], R3 ;  /* 0x0000c003000075a7 */ /* 0x004ea400080011ff */
[----:B--2---:R-:W-:Y:S05]  /*3c00*/  @!P0 BRA `(.L_x_69) ;  /* 0x0000007c001c8947 */ /* 0x004fea0003800000 */
.L_x_158:
[----:B------:R-:W-:Y:S01]  /*3c10*/  ISETP.GE.AND P0, PT, R72, 0x1, PT ;  /* 0x000000014800780c */ /* 0x000fe20003f06270 */
[----:B------:R-:W3:Y:S01]  /*3c20*/  LDS.128 R24, [R24+0x130] ;  /* 0x0001300018187984 */ /* 0x000ee20000000c00 */
[----:B--2---:R-:W-:Y:S01]  /*3c30*/  VIADD R0, R0, 0xd0 ;  /* 0x000000d000007836 */ /* 0x004fe20000000000 */
[----:B------:R-:W-:Y:S01]  /*3c40*/  @!PT LDS RZ, [RZ] ;  /* 0x00000000fffff984 */ /* 0x000fe20000000800 */
[----:B------:R-:W-:Y:S01]  /*3c50*/  @!PT LDS RZ, [RZ] ;  /* 0x00000000fffff984 */ /* 0x000fe20000000800 */
[----:B------:R-:W-:Y:S01]  /*3c60*/  @!PT LDS RZ, [RZ] ;  /* 0x00000000fffff984 */ /* 0x000fe20000000800 */
[----:B------:R-:W-:Y:S01]  /*3c70*/  @!PT LDS RZ, [RZ] ;  /* 0x00000000fffff984 */ /* 0x000fe20000000800 */
[----:B------:R2:W-:Y:S06]  /*3c80*/  MEMBAR.ALL.CTA ;  /* 0x0000000000007992 */ /* 0x0005ec0000008000 */
[----:B--2---:R-:W2:Y:S01]  /*3c90*/  FENCE.VIEW.ASYNC.S ;  /* 0x00000000000073c6 */ /* 0x004ea20000000000 */
[----:B------:R-:W-:Y:S04]  /*3ca0*/  PRMT R0, RZ, 0x654, R0 ;  /* 0x00000654ff007816 */ /* 0x000fe80000000000 */
[----:B--2---:R2:W-:Y:S01]  /*3cb0*/  SYNCS.ARRIVE.TRANS64.RED.A1T0 RZ, [R0+URZ], RZ ;  /* 0x000000ff00ff79a7 */ /* 0x0045e200081004ff */
[----:B---3--:R-:W-:Y:S11]  /*3cc0*/  LOP3.LUT P3, RZ, R26, 0x1, RZ, 0xc0, !PT ;  /* 0x000000011aff7812 */ /* 0x008ff6000786c0ff */
[----:B------:R-:W-:Y:S02]  /*3cd0*/  @!UPT UIADD3 URZ, UPT, UPT, URZ, URZ, URZ ;  /* 0x000000fffffff290 */ /* 0x000fe4000fffe0ff */
[----:B------:R-:W-:Y:S02]  /*3ce0*/  @P3 MOV R13, R24 ;  /* 0x00000018000d3202 */ /* 0x000fe40000000f00 */
[----:B------:R-:W-:Y:S01]  /*3cf0*/  @P3 LOP3.LUT R8, R25, 0xffff, RZ, 0xc0, !PT ;  /* 0x0000ffff19083812 */ /* 0x000fe200078ec0ff */
[----:B--2---:R-:W-:Y:S06]  /*3d00*/  @!P0 BRA `(.L_x_70) ;  /* 0x0000000000a48947 */ /* 0x004fec0003800000 */
[----:B-1----:R-:W-:Y:S01]  /*3d10*/  IMAD.HI.U32 R35, R22, R7, RZ ;  /* 0x0000000716237227 */ /* 0x002fe200078e00ff */
[----:B------:R-:W-:Y:S02]  /*3d20*/  ISETP.NE.AND P0, PT, R6, 0x1, PT ;  /* 0x000000010600780c */ /* 0x000fe40003f05270 */
[----:B------:R-:W-:Y:S01]  /*3d30*/  ISETP.NE.AND P2, PT, R72, 0x1, PT ;  /* 0x000000014800780c */ /* 0x000fe20003f45270 */
[----:B----4-:R-:W-:Y:S01]  /*3d40*/  IMAD.HI.U32 R34, R19, R16, RZ ;  /* 0x0000001013227227 */ /* 0x010fe200078e00ff */
[----:B------:R-:W-:Y:S02]  /*3d50*/  SHF.R.U32.HI R35, RZ, R18, R35 ;  /* 0x00000012ff237219 */ /* 0x000fe40000011623 */
[----:B------:R-:W-:Y:S01]  /*3d60*/  ISETP.NE.AND P4, PT, R2, 0x1, PT ;  /* 0x000000010200780c */ /* 0x000fe20003f85270 */
[----:B------:R-:W-:Y:S01]  /*3d70*/  IMAD.HI.U32 R36, R13, R16, RZ ;  /* 0x000000100d247227 */ /* 0x000fe200078e00ff */
[----:B------:R-:W-:Y:S02]  /*3d80*/  SHF.R.U32.HI R34, RZ, R17, R34 ;  /* 0x00000011ff227219 */ /* 0x000fe40000011622 */
[----:B------:R-:W-:Y:S01]  /*3d90*/  SEL R3, R22, R35, !P0 ;  /* 0x0000002316037207 */ /* 0x000fe20004000000 */
[C---:B------:R-:W-:Y:S01]  /*3da0*/  IMAD.HI.U32 R35, R8.reuse, R7, RZ ;  /* 0x0000000708237227 */ /* 0x040fe200078e00ff */
[----:B------:R-:W-:Y:S02]  /*3db0*/  SEL R11, R19, R34, !P4 ;  /* 0x00000022130b7207 */ /* 0x000fe40006000000 */
[----:B------:R-:W-:Y:S01]  /*3dc0*/  SHF.R.U32.HI R36, RZ, R17, R36 ;  /* 0x00000011ff247219 */ /* 0x000fe20000011624 */
[----:B------:R-:W-:Y:S01]  /*3dd0*/  IMAD.HI.U32 R38, R3, R4, RZ ;  /* 0x0000000403267227 */ /* 0x000fe200078e00ff */
[----:B------:R-:W-:Y:S03]  /*3de0*/  SHF.R.U32.HI R35, RZ, R18, R35 ;  /* 0x00000012ff237219 */ /* 0x000fe60000011623 */
[----:B------:R-:W-:Y:S01]  /*3df0*/  IMAD.HI.U32 R34, R11, R4, RZ ;  /* 0x000000040b227227 */ /* 0x000fe200078e00ff */
[----:B------:R-:W-:Y:S02]  /*3e00*/  @P2 SHF.R.U32.HI R3, RZ, R5, R38 ;  /* 0x00000005ff032219 */ /* 0x000fe40000011626 */
[----:B------:R-:W-:Y:S02]  /*3e10*/  SEL R9, R8, R35, !P0 ;  /* 0x0000002308097207 */ /* 0x000fe40004000000 */
[----:B------:R-:W-:Y:S01]  /*3e20*/  @P2 SHF.R.U32.HI R11, RZ, R5, R34 ;  /* 0x00000005ff0b2219 */ /* 0x000fe20000011622 */
[C---:B------:R-:W-:Y:S01]  /*3e30*/  IMAD R10, R72.reuse, R3, RZ ;  /* 0x00000003480a7224 */ /* 0x040fe200078e02ff */
[----:B------:R-:W-:Y:S01]  /*3e40*/  SEL R3, R13, R36, !P4 ;  /* 0x000000240d037207 */ /* 0x000fe20006000000 */
[C---:B------:R-:W-:Y:S03]  /*3e50*/  IMAD.HI.U32 R14, R9.reuse, R4, RZ ;  /* 0x00000004090e7227 */ /* 0x040fe600078e00ff */
[----:B------:R-:W-:Y:S01]  /*3e60*/  ISETP.GE.AND P0, PT, R9, R10, PT ;  /* 0x0000000a0900720c */ /* 0x000fe20003f06270 */
[C---:B------:R-:W-:Y:S01]  /*3e70*/  IMAD R12, R72.reuse, R11, RZ ;  /* 0x0000000b480c7224 */ /* 0x040fe200078e02ff */
[-C--:B------:R-:W-:Y:S04]  /*3e80*/  SHF.R.U32.HI R14, RZ, R5.reuse, R14 ;  /* 0x00000005ff0e7219 */ /* 0x080fe8000001160e */
[----:B------:R-:W-:Y:S02]  /*3e90*/  ISETP.GE.OR P0, PT, R3, R12, P0 ;  /* 0x0000000c0300720c */ /* 0x000fe40000706670 */
[----:B------:R-:W-:Y:S05]  /*3ea0*/  SEL R15, R9, R14, !P2 ;  /* 0x0000000e090f7207 */ /* 0x000fea0005000000 */
[----:B------:R-:W-:Y:S04]  /*3eb0*/  IMAD.MOV R14, RZ, RZ, -R15 ;  /* 0x000000ffff0e7224 */ /* 0x000fe800078e0a0f */
[----:B------:R-:W-:Y:S02]  /*3ec0*/  IMAD R14, R72, R14, R9 ;  /* 0x0000000e480e7224 */ /* 0x000fe400078e0209 */
[C---:B------:R-:W-:Y:S05]  /*3ed0*/  @!P0 IMAD.HI.U32 R10, R3.reuse, R4, RZ ;  /* 0x00000004030a8227 */ /* 0x040fea00078e00ff */
[----:B------:R-:W-:Y:S04]  /*3ee0*/  @!P0 SHF.R.U32.HI R10, RZ, R5, R10 ;  /* 0x00000005ff0a8219 */ /* 0x000fe8000001160a */
[----:B------:R-:W-:Y:S01]  /*3ef0*/  @!P0 SEL R0, R3, R10, !P2 ;  /* 0x0000000a03008207 */ /* 0x000fe20005000000 */
[----:B------:R-:W-:Y:S03]  /*3f00*/  IMAD.MOV R10, RZ, RZ, -R3 ;  /* 0x000000ffff0a7224 */ /* 0x000fe600078e0a03 */
[----:B------:R-:W-:Y:S01]  /*3f10*/  @!P0 IADD3 R15, PT, PT, R15, -R0, RZ ;  /* 0x800000000f0f8210 */ /* 0x000fe20007ffe0ff */
[----:B------:R-:W-:Y:S01]  /*3f20*/  @!P0 IMAD R0, R11, R14, R0 ;  /* 0x0000000e0b008224 */ /* 0x000fe200078e0200 */
[----:B------:R-:W-:Y:S01]  /*3f30*/  IADD3 R11, PT, PT, -R9, RZ, RZ ;  /* 0x000000ff090b7210 */ /* 0x000fe20007ffe1ff */
[----:B------:R-:W-:Y:S02]  /*3f40*/  IMAD R13, R2, R10, R13 ;  /* 0x0000000a020d7224 */ /* 0x000fe400078e020d */
[----:B------:R-:W-:Y:S02]  /*3f50*/  @!P0 IMAD R9, R15, R72, R3 ;  /* 0x000000480f098224 */ /* 0x000fe400078e0203 */
[----:B------:R-:W-:Y:S02]  /*3f60*/  @!P0 IMAD.MOV.U32 R3, RZ, RZ, R0 ;  /* 0x000000ffff038224 */ /* 0x000fe400078e0000 */
[----:B------:R-:W-:Y:S02]  /*3f70*/  IMAD R8, R6, R11, R8 ;  /* 0x0000000b06087224 */ /* 0x000fe400078e0208 */
[----:B------:R-:W-:Y:S02]  /*3f80*/  IMAD R13, R3, R2, R13 ;  /* 0x00000002030d7224 */ /* 0x000fe400078e020d */
[----:B------:R-:W-:Y:S02]  /*3f90*/  IMAD R8, R9, R6, R8 ;  /* 0x0000000609087224 */ /* 0x000fe400078e0208 */
.L_x_70:
[----:B------:R-:W-:Y:S05]  /*3fa0*/  BRA.U UP1, `(.L_x_71) ;  /* 0x0000000101107547 */ /* 0x000fea000b800000 */
[----:B------:R-:W-:Y:S04]  /*3fb0*/  MOV R0, UR6 ;  /* 0x0000000600007c02 */ /* 0x000fe80008000f00 */
[----:B------:R-:W-:Y:S04]  /*3fc0*/  SHF.L.U32 R3, R0, 0x1f, RZ ;  /* 0x0000001f00037819 */ /* 0x000fe800000006ff */
[----:B------:R-:W2:Y:S02]  /*3fd0*/  SYNCS.PHASECHK.TRANS64.TRYWAIT P0, [UR7+0xb8], R3 ;  /* 0x0000b803ff0075a7 */ /* 0x000ea40008001107 */
[----:B--2---:R-:W-:Y:S05]  /*3fe0*/  @!P0 BRA `(.L_x_72) ;  /* 0x0000007800388947 */ /* 0x004fea0003800000 */
.L_x_71:
[----:B------:R-:W-:Y:S02]  /*3ff0*/  R2UR UR35, R21 ;  /* 0x00000000152372ca */ /* 0x000fe400000e0000 */
[----:B------:R-:W-:Y:S02]  /*4000*/  R2UR UR34, R20 ;  /* 0x00000000142272ca */ /* 0x000fe400000e0000 */
[----:B------:R-:W-:Y:S02]  /*4010*/  ISETP.NE.U32.AND P2, PT, RZ, UR4, PT ;  /* 0x00000004ff007c0c */ /* 0x000fe4000bf45070 */
[----:B------:R-:W-:Y:S02]  /*4020*/  SHF.L.U32 R12, R31, 0x1f, RZ ;  /* 0x0000001f1f0c7819 */ /* 0x000fe400000006ff */
[----:B------:R-:W-:Y:S05]  /*4030*/  ISETP.NE.AND.EX P2, PT, RZ, UR5, PT, P2 ;  /* 0x00000005ff007c0c */ /* 0x000fea000bf45320 */
[----:B------:R-:W-:Y:S02]  /*4040*/  USHF.L.U32 UR35, UR35, 0x7, URZ ;  /* 0x0000000723237899 */ /* 0x000fe400080006ff */
[----:B------:R-:W-:Y:S01]  /*4050*/  USHF.L.U32 UR34, UR34, 0x8, URZ ;  /* 0x0000000822227899 */ /* 0x000fe200080006ff */
[----:B------:R-:W-:Y:S11]  /*4060*/  BRA.U !UP3, `(.L_x_73) ;  /* 0x000000010b347547 */ /* 0x000ff6000b800000 */
[----:B------:R-:W-:Y:S01]  /*4070*/  UPLOP3.LUT UP0, UPT, UPT, UPT, UP2, 0x80, 0x8 ;  /* 0x000000000008789c */ /* 0x000fe20003f0f020 */
[----:B--2---:R-:W-:Y:S02]  /*4080*/  HFMA2 R0, -RZ, RZ, 0, 5.9604644775390625e-08 ;  /* 0x00000001ff007431 */ /* 0x004fe400000001ff */
[----:B------:R-:W-:Y:S03]  /*4090*/  IMAD.MOV.U32 R171, RZ, RZ, 0x1 ;  /* 0x00000001ffab7424 */ /* 0x000fe600078e00ff */
[----:B------:R-:W-:Y:S05]  /*40a0*/  PLOP3.LUT P0, PT, PT, PT, UP0, 0x80, 0x8 ;  /* 0x000000000008781c */ /* 0x000fea0003f0f008 */
[----:B------:R-:W2:Y:S01]  /*40b0*/  @UP0 LDCU.64 UR10, c[0x0][0x888] ;  /* 0x00011100ff0a07ac */ /* 0x000ea20008000a00 */
[----:B------:R-:W-:Y:S07]  /*40c0*/  @UP0 UIMAD UR8, UR36, UR4, URZ ;  /* 0x00000004240802a4 */ /* 0x000fee000f8e02ff */
[----:B------:R-:W-:Y:S01]  /*40d0*/  @!P0 PRMT R171, R0, 0x7610, R171 ;  /* 0x0000761000ab8816 */ /* 0x000fe200000000ab */
[----:B--2---:R-:W-:Y:S03]  /*40e0*/  @UP0 UIMAD.WIDE UR10, UR8, 0x4, UR10 ;  /* 0x00000004080a08a5 */ /* 0x004fe6000f8e020a */
[----:B------:R-:W2:Y:S03]  /*40f0*/  @!UP0 LDCU UR8, c[0x0][0x880] ;  /* 0x00011000ff0887ac */ /* 0x000ea60008000800 */
[----:B------:R-:W-:Y:S01]  /*4100*/  IMAD.U32 R10, RZ, RZ, UR10 ;  /* 0x0000000aff0a7e24 */ /* 0x000fe2000f8e00ff */
[----:B------:R-:W-:Y:S05]  /*4110*/  MOV R11, UR11 ;  /* 0x0000000b000b7c02 */ /* 0x000fea0008000f00 */
[----:B-----5:R3:W5:Y:S02]  /*4120*/  @P0 LDG.E R81, desc[UR46][R10.64] ;  /* 0x0000002e0a510981 */ /* 0x020764000c1e1900 */
[----:B--23--:R-:W-:Y:S07]  /*4130*/  @!P0 IMAD.U32 R81, RZ, RZ, UR8 ;  /* 0x00000008ff518e24 */ /* 0x00cfee000f8e00ff */
.L_x_73:
[----:B-----5:R-:W-:Y:S01]  /*4140*/  @!P2 FSETP.EQ.AND P0, PT, R81, RZ, PT ;  /* 0x000000ff5100a20b */ /* 0x020fe20003f02000 */
[----:B------:R-:W-:Y:S01]  /*4150*/  @!UPT UIADD3 URZ, UPT, UPT, URZ, URZ, URZ ;  /* 0x000000fffffff290 */ /* 0x000fe2000fffe0ff */
[----:B------:R-:W-:Y:S11]  /*4160*/  @!P2 BRA `(.L_x_74) ;  /* 0x000000000014a947 */ /* 0x000ff60003800000 */
[----:B------:R-:W-:Y:S02]  /*4170*/  LOP3.LUT P2, RZ, R171, 0xff, RZ, 0xc0, !PT ;  /* 0x000000ffabff7812 */ /* 0x000fe4000784c0ff */
[----:B------:R-:W-:Y:S04]  /*4180*/  PLOP3.LUT P0, PT, PT, PT, UP0, 0x80, 0x8 ;  /* 0x000000000008781c */ /* 0x000fe80003f0f008 */
[----:B------:R-:W-:Y:S07]  /*4190*/  PLOP3.LUT P0, PT, P0, PT, PT, 0x8, 0x80 ;  /* 0x000000000080781c */ /* 0x000fee000070e170 */
[----:B------:R-:W-:Y:S11]  /*41a0*/  @P2 FSETP.EQ.AND P0, PT, R81, RZ, PT ;  /* 0x000000ff5100220b */ /* 0x000ff60003f02000 */
[----:B------:R-:W-:Y:S02]  /*41b0*/  @!UPT UIADD3 URZ, UPT, UPT, URZ, URZ, URZ ;  /* 0x000000fffffff290 */ /* 0x000fe4000fffe0ff */
.L_x_74:
[----:B------:R-:W3:Y:S01]  /*41c0*/  SYNCS.PHASECHK.TRANS64.TRYWAIT P2, [UR7+0x90], R12 ;  /* 0x0000900cff0075a7 */ /* 0x000ee20008041107 */
[----:B------:R-:W-:Y:S04]  /*41d0*/  ELECT P4, URZ, PT ;  /* 0x0000000000ff782f */ /* 0x000fe80003880000 */
[----:B------:R-:W-:Y:S11]  /*41e0*/  PLOP3.LUT P4, PT, P0, P4, PT, 0xf2, 0x2f ;  /* 0x00000000002f781c */ /* 0x000ff60000789e72 */
[----:B------:R-:W-:Y:S02]  /*41f0*/  @!UPT UIADD3 URZ, UPT, UPT, URZ, URZ, URZ ;  /* 0x000000fffffff290 */ /* 0x000fe4000fffe0ff */
[----:B-1----:R-:W-:Y:S05]  /*4200*/  @!P4 IADD3 R9, P0, PT, R32, 0x580, RZ ;  /* 0x000005802009c810 */ /* 0x002fea0007f1e0ff */
[----:B--2---:R-:W-:Y:S01]  /*4210*/  @!P4 IMAD.X R0, RZ, RZ, R33, P0 ;  /* 0x000000ffff00c224 */ /* 0x004fe200000e0621 */
[----:B---3--:R-:W-:Y:S07]  /*4220*/  @!P2 BRA `(.L_x_75) ;  /* 0x0000007400c0a947 */ /* 0x008fee0003800000 */
.L_x_161:
[----:B------:R-:W-:Y:S01]  /*4230*/  @!P4 R2UR UR8, R0 ;  /* 0x000000000008c2ca */ /* 0x000fe200000e0000 */
[----:B------:R-:W-:Y:S01]  /*4240*/  VOTEU.ALL UP1, P4 ;  /* 0x0000000000ff7886 */ /* 0x000fe20002020000 */
[----:B------:R-:W-:Y:S01]  /*4250*/  @!P4 R2UR UR9, R9 ;  /* 0x000000000909c2ca */ /* 0x000fe200000e0000 */
[----:B------:R-:W-:Y:S01]  /*4260*/  @!P4 IMAD.MOV.U32 R0, RZ, RZ, 0x2000 ;  /* 0x00002000ff00c424 */ /* 0x000fe200078e00ff */
[----:B------:R-:W-:Y:S01]  /*4270*/  UMOV UR10, 0x0 ;  /* 0x00000000000a7882 */ /* 0x000fe20000000000 */
[----:B------:R-:W-:Y:S01]  /*4280*/  UMOV UR11, 0x10000000 ;  /* 0x10000000000b7882 */ /* 0x000fe20000000000 */
[----:B------:R-:W-:Y:S01]  /*4290*/  @!UP1 UIADD3 UR32, UPT, UPT, UR7, 0x200, URZ ;  /* 0x0000020007209890 */ /* 0x000fe2000fffe0ff */
[----:B------:R-:W-:Y:S01]  /*42a0*/  @!P4 IADD3 R9, P0, PT, R32, 0x580, RZ ;  /* 0x000005802009c810 */ /* 0x000fe20007f1e0ff */
[----:B------:R-:W-:Y:S05]  /*42b0*/  VOTEU.ALL UP1, P4 ;  /* 0x0000000000ff7886 */ /* 0x000fea0002020000 */
[----:B------:R-:W-:Y:S01]  /*42c0*/  IMAD.U32 R11, RZ, RZ, UR8 ;  /* 0x00000008ff0b7e24 */ /* 0x000fe2000f8e00ff */
[----:B------:R-:W-:Y:S01]  /*42d0*/  UPRMT UR8, UR37, 0x654, UR33 ;  /* 0x0000065425087896 */ /* 0x000fe20008000021 */
[----:B------:R-:W-:Y:S03]  /*42e0*/  IMAD.U32 R10, RZ, RZ, UR9 ;  /* 0x00000009ff0a7e24 */ /* 0x000fe6000f8e00ff */
[----:B------:R-:W-:Y:S02]  /*42f0*/  @!P4 R2UR UR15, R11 ;  /* 0x000000000b0fc2ca */ /* 0x000fe400000e0000 */
[----:B------:R-:W-:Y:S11]  /*4300*/  @!P4 R2UR UR14, R10 ;  /* 0x000000000a0ec2ca */ /* 0x000ff600000e0000 */
[----:B------:R-:W-:Y:S02]  /*4310*/  @!UPT UIADD3 URZ, UPT, UPT, URZ, URZ, URZ ;  /* 0x000000fffffff290 */ /* 0x000fe4000fffe0ff */
[----:B------:R2:W-:Y:S01]  /*4320*/  @!UP1 UTMALDG.3D [UR32], [UR14], desc[UR10] ;  /* 0x00000a200e0095b4 */ /* 0x0005e20008011000 */
[----:B------:R3:W-:Y:S01]  /*4330*/  @!P4 SYNCS.ARRIVE.TRANS64.RED.A0TR RZ, [UR7+0x70], R0 ;  /* 0x00007000ffffc9a7 */ /* 0x0007e20008300407 */
[----:B------:R-:W-:Y:S01]  /*4340*/  SYNCS.ARRIVE.TRANS64.RED.A1T0 RZ, [UR8], RZ ;  /* 0x000000ffffff79a7 */ /* 0x000fe20008100408 */
[----:B---3--:R-:W-:Y:S01]  /*4350*/  @!P4 IMAD.X R0, RZ, RZ, R33, P0 ;  /* 0x000000ffff00c224 */ /* 0x008fe200000e0621 */
[----:B------:R-:W3:Y:S02]  /*4360*/  SYNCS.PHASECHK.TRANS64.TRYWAIT P2, [UR7+0x98], R12 ;  /* 0x0000980cff0075a7 */ /* 0x000ee40008041107 */
[----:B--23--:R-:W-:Y:S05]  /*4370*/  @!P2 BRA `(.L_x_76) ;  /* 0x000000740084a947 */ /* 0x00cfea0003800000 */
.L_x_163:
        /* <DEDUP_REMOVED lines=8> */
[----:B------:R-:W-:Y:S01]  /*4400*/  @!UP1 UIADD3 UR24, UPT, UPT, UR7, 0x2200, URZ ;  /* 0x0000220007189890 */ /* 0x000fe2000fffe0ff */
[----:B------:R-:W-:Y:S01]  /*4410*/  VOTEU.ALL UP1, P4 ;  /* 0x0000000000ff7886 */ /* 0x000fe20002020000 */
[----:B------:R-:W-:Y:S01]  /*4420*/  UMOV UR27, UR35 ;  /* 0x00000023001b7c82 */ /* 0x000fe20008000000 */
[----:B------:R-:W-:Y:S02]  /*4430*/  UMOV UR28, UR36 ;  /* 0x00000024001c7c82 */ /* 0x000fe40008000000 */
[----:B------:R-:W-:Y:S01]  /*4440*/  IMAD.U32 R11, RZ, RZ, UR8 ;  /* 0x00000008ff0b7e24 */ /* 0x000fe2000f8e00ff */
[----:B------:R-:W-:Y:S01]  /*4450*/  UPRMT UR8, UR37, 0x654, UR25 ;  /* 0x0000065425087896 */ /* 0x000fe20008000019 */
[----:B------:R-:W-:Y:S02]  /*4460*/  IMAD.U32 R10, RZ, RZ, UR9 ;  /* 0x00000009ff0a7e24 */ /* 0x000fe4000f8e00ff */
[----:B------:R-:W-:Y:S01]  /*4470*/  @!P4 IMAD.X R20, RZ, RZ, R33, P0 ;  /* 0x000000ffff14c224 */ /* 0x000fe200000e0621 */
[----:B------:R-:W-:Y:S02]  /*4480*/  @!P4 R2UR UR15, R11 ;  /* 0x000000000b0fc2ca */ /* 0x000fe400000e0000 */
[----:B------:R-:W-:Y:S11]  /*4490*/  @!P4 R2UR UR14, R10 ;  /* 0x000000000a0ec2ca */ /* 0x000ff600000e0000 */
[----:B------:R-:W-:Y:S02]  /*44a0*/  @!UPT UIADD3 URZ, UPT, UPT, URZ, URZ, URZ ;  /* 0x000000fffffff290 */ /* 0x000fe4000fffe0ff */
[----:B------:R2:W-:Y:S01]  /*44b0*/  @!UP1 UTMALDG.3D [UR24], [UR14], desc[UR10] ;  /* 0x00000a180e0095b4 */ /* 0x0005e20008011000 */
[----:B------:R2:W-:Y:S01]  /*44c0*/  @!P4 SYNCS.ARRIVE.TRANS64.RED.A0TR RZ, [UR7+0x78], R0 ;  /* 0x00007800ffffc9a7 */ /* 0x0005e20008300407 */
[----:B------:R-:W-:Y:S01]  /*44d0*/  SYNCS.ARRIVE.TRANS64.RED.A1T0 RZ, [UR8], RZ ;  /* 0x000000ffffff79a7 */ /* 0x000fe20008100408 */
[----:B------:R-:W3:Y:S02]  /*44e0*/  SYNCS.PHASECHK.TRANS64.TRYWAIT P2, [UR7+0xa0], R12 ;  /* 0x0000a00cff0075a7 */ /* 0x000ee40008041107 */
[----:B--23--:R-:W-:Y:S05]  /*44f0*/  @!P2 BRA `(.L_x_77) ;  /* 0x00000074003ca947 */ /* 0x00cfea0003800000 */
.L_x_165:
[----:B------:R-:W2:Y:S01]  /*4500*/  LDC.64 R14, c[0x0][0xb10] ;  /* 0x0002c400ff0e7b82 */ /* 0x000ea20000000a00 */
[----:B------:R-:W-:Y:S01]  /*4510*/  @!P4 R2UR UR8, R20 ;  /* 0x000000001408c2ca */ /* 0x000fe200000e0000 */
[----:B------:R-:W-:Y:S01]  /*4520*/  VOTEU.ALL UP1, P4 ;  /* 0x0000000000ff7886 */ /* 0x000fe20002020000 */
[----:B------:R-:W-:Y:S01]  /*4530*/  @!P4 R2UR UR9, R21 ;  /* 0x000000001509c2ca */ /* 0x000fe200000e0000 */
[----:B------:R-:W-:Y:S01]  /*4540*/  UMOV UR10, 0x0 ;  /* 0x00000000000a7882 */ /* 0x000fe20000000000 */
[----:B------:R-:W-:Y:S03]  /*4550*/  UMOV UR11, 0x10000000 ;  /* 0x10000000000b7882 */ /* 0x000fe60000000000 */
[----:B------:R-:W3:Y:S01]  /*4560*/  LDC.64 R10, c[0x0][0xb18] ;  /* 0x0002c600ff0a7b82 */ /* 0x000ee20000000a00 */
[----:B------:R-:W-:Y:S01]  /*4570*/  @!UP1 UIADD3 UR18, UPT, UPT, UR34, 0x80, URZ ;  /* 0x0000008022129890 */ /* 0x000fe2000fffe0ff */
[----:B------:R-:W-:Y:S01]  /*4580*/  @P3 SHF.R.U32.HI R28, RZ, 0x10, R25 ;  /* 0x00000010ff1c3819 */ /* 0x000fe20000011619 */
[----:B------:R-:W-:Y:S01]  /*4590*/  @!UP1 UIADD3 UR16, UPT, UPT, UR7, 0x4200, URZ ;  /* 0x0000420007109890 */ /* 0x000fe2000fffe0ff */
[----:B------:R-:W-:Y:S01]  /*45a0*/  VIADD R30, R30, 0x1 ;  /* 0x000000011e1e7836 */ /* 0x000fe20000000000 */
[----:B------:R-:W-:Y:S03]  /*45b0*/  VOTEU.ALL UP1, P4 ;  /* 0x0000000000ff7886 */ /* 0x000fe60002020000 */
[----:B------:R-:W5:Y:S01]  /*45c0*/  @!P1 LDC R0, c[0x0][0xb20] ;  /* 0x0002c800ff009b82 */ /* 0x000f620000000800 */
[----:B------:R-:W-:Y:S01]  /*45d0*/  UMOV UR19, UR35 ;  /* 0x0000002300137c82 */ /* 0x000fe20008000000 */
[----:B------:R-:W-:Y:S01]  /*45e0*/  IMAD.U32 R21, RZ, RZ, UR8 ;  /* 0x00000008ff157e24 */ /* 0x000fe2000f8e00ff */
[----:B------:R-:W-:Y:S05]  /*45f0*/  UMOV UR20, UR36 ;  /* 0x0000002400147c82 */ /* 0x000fea0008000000 */
[----:B-1----:R-:W1:Y:S01]  /*4600*/  @!P1 LDC R3, c[0x0][0xb0c] ;  /* 0x0002c300ff039b82 */ /* 0x002e620000000800 */
[----:B------:R-:W-:Y:S01]  /*4610*/  IMAD.U32 R20, RZ, RZ, UR9 ;  /* 0x00000009ff147e24 */ /* 0x000fe2000f8e00ff */
[----:B------:R-:W-:Y:S01]  /*4620*/  UPRMT UR8, UR37, 0x654, UR17 ;  /* 0x0000065425087896 */ /* 0x000fe20008000011 */
[----:B------:R-:W-:Y:S03]  /*4630*/  @!P4 R2UR UR15, R21 ;  /* 0x00000000150fc2ca */ /* 0x000fe600000e0000 */
[----:B------:R-:W-:Y:S01]  /*4640*/  @!P4 R2UR UR14, R20 ;  /* 0x00000000140ec2ca */ /* 0x000fe200000e0000 */
[----:B------:R-:W-:Y:S11]  /*4650*/  @!P4 IMAD.MOV.U32 R20, RZ, RZ, 0x2000 ;  /* 0x00002000ff14c424 */ /* 0x000ff600078e00ff */
[----:B------:R-:W-:Y:S01]  /*4660*/  @!UPT UIADD3 URZ, UPT, UPT, URZ, URZ, URZ ;  /* 0x000000fffffff290 */ /* 0x000fe2000fffe0ff */
[----:B------:R1:W-:Y:S01]  /*4670*/  @!UP1 UTMALDG.3D [UR16], [UR14], desc[UR10] ;  /* 0x00000a100e0095b4 */ /* 0x0003e20008011000 */
[----:B------:R1:W-:Y:S02]  /*4680*/  @!P4 SYNCS.ARRIVE.TRANS64.RED.A0TR RZ, [UR7+0x80], R20 ;  /* 0x00008014ffffc9a7 */ /* 0x0003e40008300407 */
[----:B-1----:R-:W-:Y:S01]  /*4690*/  @!P1 ISETP.NE.AND P2, PT, R3, 0x1, PT ;  /* 0x000000010300980c */ /* 0x002fe20003f45270 */
[C---:B--2---:R-:W-:Y:S01]  /*46a0*/  @!P1 IMAD.HI.U32 R14, R13.reuse, R14, RZ ;  /* 0x0000000e0d0e9227 */ /* 0x044fe200078e00ff */
[----:B---3--:R-:W-:Y:S03]  /*46b0*/  @!P1 ISETP.NE.AND P0, PT, R10, 0x1, PT ;  /* 0x000000010a00980c */ /* 0x008fe60003f05270 */
[C---:B------:R-:W-:Y:S01]  /*46c0*/  @!P1 IMAD.HI.U32 R11, R8.reuse, R11, RZ ;  /* 0x0000000b080b9227 */ /* 0x040fe200078e00ff */
[----:B------:R-:W-:Y:S04]  /*46d0*/  @!P1 SHF.R.U32.HI R14, RZ, R15, R14 ;  /* 0x0000000fff0e9219 */ /* 0x000fe8000001160e */
[----:B-----5:R-:W-:Y:S01]  /*46e0*/  @!P1 SHF.R.U32.HI R9, RZ, R0, R11 ;  /* 0x00000000ff099219 */ /* 0x020fe2000001160b */
[----:B------:R-:W-:Y:S01]  /*46f0*/  SYNCS.ARRIVE.TRANS64.RED.A1T0 RZ, [UR8], RZ ;  /* 0x000000ffffff79a7 */ /* 0x000fe20008100408 */
[----:B------:R-:W-:Y:S02]  /*4700*/  @!P1 SEL R14, R13, R14, !P2 ;  /* 0x0000000e0d0e9207 */ /* 0x000fe40005000000 */
[----:B------:R-:W-:Y:S01]  /*4710*/  @!P1 SEL R9, R8, R9, !P0 ;  /* 0x0000000908099207 */ /* 0x000fe20004000000 */
[----:B------:R-:W1:Y:S04]  /*4720*/  SYNCS.PHASECHK.TRANS64.TRYWAIT P5, [UR7+0xa8], R12 ;  /* 0x0000a80cff0075a7 */ /* 0x000e6800080a1107 */
[----:B------:R-:W-:Y:S02]  /*4730*/  @!P1 IMAD.IADD R0, R9, 0x1, -R14 ;  /* 0x0000000109009824 */ /* 0x000fe400078e0a0e */
[----:B------:R-:W-:Y:S02]  /*4740*/  @!P1 IMAD.IADD R9, R14, 0x1, -R9 ;  /* 0x000000010e099824 */ /* 0x000fe400078e0a09 */
[----:B------:R-:W-:Y:S02]  /*4750*/  @!P1 IMAD R13, R0, R3, R13 ;  /* 0x00000003000d9224 */ /* 0x000fe400078e020d */
[----:B------:R-:W-:Y:S01]  /*4760*/  @!P1 IMAD R8, R9, R10, R8 ;  /* 0x0000000a09089224 */ /* 0x000fe200078e0208 */
[----:B-1----:R-:W-:Y:S06]  /*4770*/  @!P5 BRA `(.L_x_78) ;  /* 0x0000007000b4d947 */ /* 0x002fec0003800000 */
.L_x_167:
[----:B-1----:R-:W-:Y:S01]  /*4780*/  @!P4 IADD3 R3, P0, PT, R32, 0x580, RZ ;  /* 0x000005802003c810 */ /* 0x002fe20007f1e0ff */
[----:B------:R-:W-:Y:S01]  /*4790*/  VOTEU.ALL UP1, P4 ;  /* 0x0000000000ff7886 */ /* 0x000fe20002020000 */
[----:B------:R-:W-:Y:S01]  /*47a0*/  UMOV UR18, 0x0 ;  /* 0x0000000000127882 */ /* 0x000fe20000000000 */
[----:B------:R-:W-:Y:S01]  /*47b0*/  UMOV UR19, 0x10000000 ;  /* 0x1000000000137882 */ /* 0x000fe20000000000 */
[----:B------:R-:W-:Y:S01]  /*47c0*/  @!P4 R2UR UR9, R3 ;  /* 0x000000000309c2ca */ /* 0x000fe200000e0000 */
[----:B------:R-:W-:Y:S01]  /*47d0*/  @!P4 IMAD.X R0, RZ, RZ, R33, P0 ;  /* 0x000000ffff00c224 */ /* 0x000fe200000e0621 */
[----:B------:R-:W-:Y:S01]  /*47e0*/  @!UP1 UIADD3 UR10, UPT, UPT, UR34, 0xc0, URZ ;  /* 0x000000c0220a9890 */ /* 0x000fe2000fffe0ff */
[----:B------:R-:W-:Y:S01]  /*47f0*/  ISETP.NE.AND P0, PT, R30, 0x2, PT ;  /* 0x000000021e00780c */ /* 0x000fe20003f05270 */
[----:B------:R-:W-:Y:S01]  /*4800*/  UMOV UR11, UR35 ;  /* 0x00000023000b7c82 */ /* 0x000fe20008000000 */
[----:B------:R-:W-:Y:S01]  /*4810*/  UMOV UR12, UR36 ;  /* 0x00000024000c7c82 */ /* 0x000fe20008000000 */
[----:B------:R-:W-:Y:S01]  /*4820*/  @!P4 R2UR UR8, R0 ;  /* 0x000000000008c2ca */ /* 0x000fe200000e0000 */
[----:B------:R-:W-:Y:S01]  /*4830*/  IMAD.IADD R20, R8, 0x1, R147 ;  /* 0x0000000108147824 */ /* 0x000fe200078e0293 */
[----:B------:R-:W-:Y:S01]  /*4840*/  @P3 R2UR UR36, R28 ;  /* 0x000000001c2432ca */ /* 0x000fe200000e0000 */
[----:B------:R-:W-:Y:S01]  /*4850*/  IMAD.IADD R21, R13, 0x1, R170 ;  /* 0x000000010d157824 */ /* 0x000fe200078e02aa */
[----:B------:R-:W-:Y:S02]  /*4860*/  SEL R0, RZ, 0x1, P0 ;  /* 0x00000001ff007807 */ /* 0x000fe40000000000 */
[----:B------:R-:W-:Y:S01]  /*4870*/  LOP3.LUT R31, R31, 0x1, RZ, 0x3c, !PT ;  /* 0x000000011f1f7812 */ /* 0x000fe200078e3cff */
[----:B------:R-:W-:Y:S01]  /*4880*/  IMAD.U32 R10, RZ, RZ, UR9 ;  /* 0x00000009ff0a7e24 */ /* 0x000fe2000f8e00ff */
[----:B------:R-:W-:Y:S01]  /*4890*/  @!UP1 UIADD3 UR9, UPT, UPT, UR7, 0x88, URZ ;  /* 0x0000008807099890 */ /* 0x000fe2000fffe0ff */
[----:B------:R-:W-:Y:S02]  /*48a0*/  LOP3.LUT R29, R29, R0, RZ, 0x3c, !PT ;  /* 0x000000001d1d7212 */ /* 0x000fe400078e3cff */
[----:B------:R-:W-:Y:S02]  /*48b0*/  SEL R30, R30, RZ, P0 ;  /* 0x000000ff1e1e7207 */ /* 0x000fe40000000000 */
[----:B------:R-:W-:Y:S01]  /*48c0*/  IMAD.U32 R11, RZ, RZ, UR8 ;  /* 0x00000008ff0b7e24 */ /* 0x000fe2000f8e00ff */
[----:B------:R-:W-:Y:S01]  /*48d0*/  @!P4 R2UR UR14, R10 ;  /* 0x000000000a0ec2ca */ /* 0x000fe200000e0000 */
[----:B------:R-:W-:Y:S01]  /*48e0*/  @!UP1 UIADD3 UR8, UPT, UPT, UR7, 0x6200, URZ ;  /* 0x0000620007089890 */ /* 0x000fe2000fffe0ff */
[----:B------:R-:W-:Y:S02]  /*48f0*/  VOTEU.ALL UP1, P4 ;  /* 0x0000000000ff7886 */ /* 0x000fe40002020000 */
[----:B------:R-:W-:Y:S11]  /*4900*/  @!P4 R2UR UR15, R11 ;  /* 0x000000000b0fc2ca */ /* 0x000ff600000e0000 */
[----:B------:R-:W-:Y:S02]  /*4910*/  @!UPT UIADD3 URZ, UPT, UPT, URZ, URZ, URZ ;  /* 0x000000fffffff290 */ /* 0x000fe4000fffe0ff */
[----:B------:R2:W-:Y:S01]  /*4920*/  @!UP1 UTMALDG.3D [UR8], [UR14], desc[UR18] ;  /* 0x000012080e0095b4 */ /* 0x0005e20008011000 */
[----:B------:R2:W-:Y:S01]  /*4930*/  @!P4 SYNCS.ARRIVE.TRANS64.RED.A0TR RZ, [UR7+0x88], R23 ;  /* 0x00008817ffffc9a7 */ /* 0x0005e20008300407 */
[----:B------:R-:W-:Y:S01]  /*4940*/  UPLOP3.LUT UP1, UPT, UPT, UPT, UPT, 0x80, 0x8 ;  /* 0x000000000008789c */ /* 0x000fe20003f2f070 */
[----:B------:R-:W-:Y:S01]  /*4950*/  SYNCS.ARRIVE.TRANS64.RED.A1T0 RZ, [UR13], RZ ;  /* 0x000000ffffff79a7 */ /* 0x000fe2000810040d */
[----:B------:R-:W-:Y:S09]  /*4960*/  @P3 BRA `(.L_x_79) ;  /* 0xfffffff000943947 */ /* 0x000ff2000383ffff */
[----:B------:R-:W-:-:S04]  /*4970*/  SHF.L.U32 R3, R31, 0x1f, RZ ;  /* 0x0000001f1f037819 */ /* 0x000fc800000006ff */
[----:B------:R-:W1:Y:S02]  /*4980*/  SYNCS.PHASECHK.TRANS64.TRYWAIT P0, [UR7+0x90], R3 ;  /* 0x00009003ff0075a7 */ /* 0x000e640008001107 */
[----:B-1----:R-:W-:Y:S05]  /*4990*/  @!P0 BRA `(.L_x_80) ;  /* 0x0000007000448947 */ /* 0x002fea0003800000 */
.L_x_169:
[----:B------:R-:W3:Y:S02]  /*49a0*/  SYNCS.PHASECHK.TRANS64.TRYWAIT P0, [UR7+0x98], R3 ;  /* 0x00009803ff0075a7 */ /* 0x000ee40008001107 */
[----:B---3--:R-:W-:Y:S05]  /*49b0*/  @!P0 BRA `(.L_x_81) ;  /* 0x0000007000548947 */ /* 0x008fea0003800000 */
.L_x_171:
[----:B------:R-:W3:Y:S02]  /*49c0*/  SYNCS.PHASECHK.TRANS64.TRYWAIT P0, [UR7+0xa0], R3 ;  /* 0x0000a003ff0075a7 */ /* 0x000ee40008001107 */
[----:B---3--:R-:W-:Y:S05]  /*49d0*/  @!P0 BRA `(.L_x_82) ;  /* 0x0000007000648947 */ /* 0x008fea0003800000 */
.L_x_173:
[----:B-1----:R-:W-:-:S07]  /*49e0*/  MOV R0, UR7 ;  /* 0x0000000700007c02 */ /* 0x002fce0008000f00 */
.L_x_83:
[----:B-1----:R-:W-:-:S04]  /*49f0*/  SHF.L.U32 R3, R31, 0x1f, RZ ;  /* 0x0000001f1f037819 */ /* 0x002fc800000006ff */
[----:B------:R1:W3:Y:S03]  /*4a00*/  SYNCS.PHASECHK.TRANS64.TRYWAIT P0, [R0+URZ+0xa8], R3 ;  /* 0x0000a803000075a7 */ /* 0x0002e600080011ff */
[----:B---3--:R-:W-:Y:S05]  /*4a10*/  @!P0 NANOSLEEP.SYNCS 0x989680 ;  /* 0x009896800000895d */ /* 0x008fea0003900000 */
[----:B------:R-:W3:Y:S02]  /*4a20*/  @!P0 SYNCS.PHASECHK.TRANS64 P0, [R0+URZ+0xa8], R3 ;  /* 0x0000a803000085a7 */ /* 0x000ee400080010ff */
[----:B--23--:R-:W-:Y:S05]  /*4a30*/  @P0 EXIT ;  /* 0x000000000000094d */ /* 0x00cfea0003800000 */
[----:B------:R-:W-:Y:S05]  /*4a40*/  BRA `(.L_x_83) ;  /* 0xfffffffc00e87947 */ /* 0x000fea000383ffff */
.L_x_68:
[----:B------:R-:W-:-:S06]  /*4a50*/  UISETP.GE.AND UP1, UPT, UR8, 0x4, UPT ;  /* 0x000000040800788c */ /* 0x000fcc000bf26270 */
[----:B------:R-:W-:-:S13]  /*4a60*/  PLOP3.LUT P0, PT, PT, PT, UP1, 0x80, 0x8 ;  /* 0x000000000008781c */ /* 0x000fda0003f0f018 */
[----:B------:R-:W-:Y:S05]  /*4a70*/  @!P0 EXIT ;  /* 0x000000000000894d */ /* 0x000fea0003800000 */
[----:B------:R-:W-:Y:S01]  /*4a80*/  BAR.SYNC.DEFER_BLOCKING 0x6, 0xa0 ;  /* 0x0182800000007b1d */ /* 0x000fe20000010000 */
[C---:B------:R-:W-:Y:S01]  /*4a90*/  IMAD.SHL.U32 R3, R185.reuse, 0x40, RZ ;  /* 0x00000040b9037824 */ /* 0x040fe200078e00ff */
[C---:B------:R-:W-:Y:S01]  /*4aa0*/  LOP3.LUT R189, R185.reuse, 0x60, RZ, 0xc0, !PT ;  /* 0x00000060b9bd7812 */ /* 0x040fe200078ec0ff */
[C---:B------:R-:W-:Y:S01]  /*4ab0*/  IMAD.SHL.U32 R172, R185.reuse, 0x8, RZ ;  /* 0x00000008b9ac7824 */ /* 0x040fe200078e00ff */
[C---:B------:R-:W-:Y:S01]  /*4ac0*/  LOP3.LUT R187, R185.reuse, 0x2, RZ, 0xc0, !PT ;  /* 0x00000002b9bb7812 */ /* 0x040fe200078ec0ff */
[----:B------:R-:W-:Y:S01]  /*4ad0*/  IMAD.U32 R79, R185, 0x10000, RZ ;  /* 0x00010000b94f7824 */ /* 0x000fe200078e00ff */
[----:B------:R-:W-:Y:S02]  /*4ae0*/  UMOV UR49, 0x400 ;  /* 0x0000040000317882 */ /* 0x000fe40000000000 */
[----:B------:R-:W1:Y:S01]  /*4af0*/  LDC R177, c[0x0][0x370] ;  /* 0x0000dc00ffb17b82 */ /* 0x000e620000000800 */
[----:B------:R-:W-:Y:S01]  /*4b00*/  ULEA UR49, UR37, UR49, 0x18 ;  /* 0x0000003125317291 */ /* 0x000fe2000f8ec0ff */
[----:B------:R-:W-:Y:S01]  /*4b10*/  LOP3.LUT R5, R3, 0x180, RZ, 0xc0, !PT ;  /* 0x0000018003057812 */ /* 0x000fe200078ec0ff */
[----:B------:R-:W-:Y:S01]  /*4b20*/  HFMA2 R191, -RZ, RZ, 0, 0 ;  /* 0x00000000ffbf7431 */ /* 0x000fe200000001ff */
[----:B------:R-:W-:Y:S01]  /*4b30*/  LOP3.LUT R79, R79, 0x600000, RZ, 0xc0, !PT ;  /* 0x006000004f4f7812 */ /* 0x000fe200078ec0ff */
[----:B------:R-:W-:Y:S01]  /*4b40*/  UIADD3 UR4, UPT, UPT, UR49, 0x8200, URZ ;  /* 0x0000820031047890 */ /* 0x000fe2000fffe0ff */
[----:B------:R-:W-:Y:S01]  /*4b50*/  LOP3.LUT R172, R5, 0x30, R172, 0xf8, !PT ;  /* 0x0000003005ac7812 */ /* 0x000fe200078ef8ac */
[----:B------:R-:W-:Y:S01]  /*4b60*/  IMAD.MOV.U32 R76, RZ, RZ, RZ ;  /* 0x000000ffff4c7224 */ /* 0x000fe200078e00ff */
[----:B------:R-:W2:Y:S01]  /*4b70*/  LDC R74, c[0x0][0xb0c] ;  /* 0x0002c300ff4a7b82 */ /* 0x000ea20000000800 */
[----:B------:R-:W-:-:S02]  /*4b80*/  LOP3.LUT R185, R185, 0x4, RZ, 0xc0, !PT ;  /* 0x00000004b9b97812 */ /* 0x000fc400078ec0ff */
[----:B------:R-:W-:Y:S02]  /*4b90*/  CS2R R182, SRZ ;  /* 0x0000000000b67805 */ /* 0x000fe4000001ff00 */
[----:B------:R-:W-:Y:S02]  /*4ba0*/  LOP3.LUT R172, R172, 0x1e40, R3, 0xf8, !PT ;  /* 0x00001e40acac7812 */ /* 0x000fe400078ef803 */
[----:B------:R-:W-:Y:S02]  /*4bb0*/  CS2R R180, SRZ ;  /* 0x0000000000b47805 */ /* 0x000fe4000001ff00 */
[----:B------:R-:W-:Y:S01]  /*4bc0*/  IADD3 R184, PT, PT, -R185, 0x2, RZ ;  /* 0x00000002b9b87810 */ /* 0x000fe20007ffe1ff */
[----:B------:R-:W-:Y:S01]  /*4bd0*/  IMAD.MOV R176, RZ, RZ, -R187 ;  /* 0x000000ffffb07224 */ /* 0x000fe200078e0abb */
[----:B------:R-:W-:Y:S01]  /*4be0*/  MOV R188, UR4 ;  /* 0x0000000400bc7c02 */ /* 0x000fe20008000f00 */
[----:B------:R-:W4:Y:S01]  /*4bf0*/  LDC R174, c[0x0][0xb20] ;  /* 0x0002c800ffae7b82 */ /* 0x000f220000000800 */
[----:B------:R-:W3:Y:S01]  /*4c00*/  LDS R0, [UR49+0x150] ;  /* 0x00015031ff007984 */ /* 0x000ee20008000800 */
[----:B------:R-:W-:Y:S01]  /*4c10*/  VIADD R186, R172, UR49 ;  /* 0x00000031acba7c36 */ /* 0x000fe20008000000 */
[----:B------:R-:W1:Y:S01]  /*4c20*/  LDCU.64 UR52, c[0x0][0x348] ;  /* 0x00006900ff3477ac */ /* 0x000e620008000a00 */
[----:B------:R-:W-:-:S02]  /*4c30*/  IMAD.MOV R175, RZ, RZ, -R185 ;  /* 0x000000ffffaf7224 */ /* 0x000fc400078e0ab9 */
[----:B------:R-:W-:Y:S01]  /*4c40*/  VIADD R186, R186, 0x200 ;  /* 0x00000200baba7836 */ /* 0x000fe20000000000 */
[----:B------:R-:W1:Y:S01]  /*4c50*/  LDCU.64 UR38, c[0x0][0x888] ;  /* 0x00011100ff2677ac */ /* 0x000e620008000a00 */
[----:B------:R-:W1:Y:S01]  /*4c60*/  LDC R73, c[0x0][0xb30] ;  /* 0x0002cc00ff497b82 */ /* 0x000e620000000800 */
[----:B------:R-:W1:Y:S01]  /*4c70*/  LDCU.64 UR44, c[0x0][0x890] ;  /* 0x00011200ff2c77ac */ /* 0x000e620008000a00 */
[----:B------:R-:W-:-:S06]  /*4c80*/  UIADD3 UR48, UPT, UPT, UR49, 0x200, URZ ;  /* 0x0000020031307890 */ /* 0x000fcc000fffe0ff */
[----:B------:R-:W1:Y:S08]  /*4c90*/  LDC.64 R168, c[0x0][0xb10] ;  /* 0x0002c400ffa87b82 */ /* 0x000e700000000a00 */
[----:B------:R-:W1:Y:S08]  /*4ca0*/  LDC.64 R70, c[0x0][0xb18] ;  /* 0x0002c600ff467b82 */ /* 0x000e700000000a00 */
[----:B------:R-:W1:Y:S08]  /*4cb0*/  LDC.64 R68, c[0x0][0xb28] ;  /* 0x0002ca00ff447b82 */ /* 0x000e700000000a00 */
[----:B------:R-:W1:Y:S01]  /*4cc0*/  LDC.64 R166, c[0x0][0x8b0] ;  /* 0x00022c00ffa67b82 */ /* 0x000e620000000a00 */
[----:B---3--:R-:W-:-:S07]  /*4cd0*/  IMAD.IADD R79, R0, 0x1, R79 ;  /* 0x00000001004f7824 */ /* 0x008fce00078e024f */
[----:B------:R-:W3:Y:S08]  /*4ce0*/  LDC.64 R164, c[0x0][0x8a8] ;  /* 0x00022a00ffa47b82 */ /* 0x000ef00000000a00 */
[----:B--2-4-:R-:W1:Y:S02]  /*4cf0*/  LDC R178, c[0x0][0x374] ;  /* 0x0000dd00ffb27b82 */ /* 0x014e640000000800 */
.L_x_128:
[C---:B------:R-:W-:Y:S02]  /*4d00*/  LEA R0, R191.reuse, UR49, 0x3 ;  /* 0x00000031bf007c11 */ /* 0x040fe4000f8e18ff */
[----:B------:R-:W-:Y:S02]  /*4d10*/  SHF.L.U32 R3, R182, 0x1f, RZ ;  /* 0x0000001fb6037819 */ /* 0x000fe400000006ff */
[----:B------:R-:W-:Y:S02]  /*4d20*/  LEA R16, R191, UR49, 0x4 ;  /* 0x00000031bf107c11 */ /* 0x000fe4000f8e20ff */
[----:B------:R-:W2:Y:S02]  /*4d30*/  SYNCS.PHASECHK.TRANS64.TRYWAIT P0, [R0+URZ+0xc0], R3 ;  /* 0x0000c003000075a7 */ /* 0x000ea400080011ff */
[----:B-12---:R-:W-:Y:S05]  /*4d40*/  @!P0 BRA `(.L_x_84) ;  /* 0x0000006c00a08947 */ /* 0x006fea0003800000 */
.L_x_174:
[----:B------:R-:W4:Y:S01]  /*4d50*/  LDC.64 R12, c[0x0][0xb10] ;  /* 0x0002c400ff0c7b82 */ /* 0x000f220000000a00 */
[----:B------:R-:W3:Y:S01]  /*4d60*/  LDS.128 R16, [R16+0x130] ;  /* 0x0001300010107984 */ /* 0x000ee20000000c00 */
[----:B-1----:R-:W-:Y:S01]  /*4d70*/  ISETP.NE.AND P1, PT, R73, 0x1, PT ;  /* 0x000000014900780c */ /* 0x002fe20003f25270 */
[----:B--2---:R-:W-:Y:S01]  /*4d80*/  VIADD R0, R0, 0xd0 ;  /* 0x000000d000007836 */ /* 0x004fe20000000000 */
[----:B------:R-:W-:Y:S04]  /*4d90*/  ISETP.GE.AND P0, PT, R72, 0x1, PT ;  /* 0x000000014800780c */ /* 0x000fe80003f06270 */
[----:B------:R-:W1:Y:S01]  /*4da0*/  LDC.64 R10, c[0x0][0xb18] ;  /* 0x0002c600ff0a7b82 */ /* 0x000e620000000a00 */
[----:B------:R-:W-:Y:S01]  /*4db0*/  PRMT R0, RZ, 0x654, R0 ;  /* 0x00000654ff007816 */ /* 0x000fe20000000000 */
[----:B------:R-:W-:Y:S01]  /*4dc0*/  @!PT LDS RZ, [RZ] ;  /* 0x00000000fffff984 */ /* 0x000fe20000000800 */
[----:B------:R-:W-:Y:S01]  /*4dd0*/  @!PT LDS RZ, [RZ] ;  /* 0x00000000fffff984 */ /* 0x000fe20000000800 */
[----:B------:R-:W-:Y:S01]  /*4de0*/  @!PT LDS RZ, [RZ] ;  /* 0x00000000fffff984 */ /* 0x000fe20000000800 */
[----:B------:R-:W-:Y:S01]  /*4df0*/  @!PT LDS RZ, [RZ] ;  /* 0x00000000fffff984 */ /* 0x000fe20000000800 */
[----:B------:R2:W-:Y:S06]  /*4e00*/  MEMBAR.ALL.CTA ;  /* 0x0000000000007992 */ /* 0x0005ec0000008000 */
[----:B--2---:R-:W2:Y:S01]  /*4e10*/  FENCE.VIEW.ASYNC.S ;  /* 0x00000000000073c6 */ /* 0x004ea20000000000 */
[----:B------:R-:W1:Y:S08]  /*4e20*/  @!P1 LDC R14, c[0x0][0xb20] ;  /* 0x0002c800ff0e9b82 */ /* 0x000e700000000800 */
[----:B------:R-:W1:Y:S01]  /*4e30*/  @!P1 LDC R9, c[0x0][0xb0c] ;  /* 0x0002c300ff099b82 */ /* 0x000e620000000800 */
[----:B--2---:R2:W-:Y:S01]  /*4e40*/  SYNCS.ARRIVE.TRANS64.RED.A1T0 RZ, [R0+URZ], RZ ;  /* 0x000000ff00ff79a7 */ /* 0x0045e200081004ff */
[----:B---3--:R-:W-:Y:S04]  /*4e50*/  LOP3.LUT P4, RZ, R18, 0x1, RZ, 0xc0, !PT ;  /* 0x0000000112ff7812 */ /* 0x008fe8000788c0ff */
[----:B------:R-:W-:Y:S09]  /*4e60*/  P2R R190, PR, RZ, 0x10 ;  /* 0x00000010ffbe7803 */ /* 0x000ff20000000000 */
[----:B------:R-:W-:Y:S02]  /*4e70*/  @P4 MOV R77, R16 ;  /* 0x00000010004d4202 */ /* 0x000fe40000000f00 */
[----:B------:R-:W-:Y:S01]  /*4e80*/  @P4 LOP3.LUT R75, R17, 0xffff, RZ, 0xc0, !PT ;  /* 0x0000ffff114b4812 */ /* 0x000fe200078ec0ff */
[----:B--2-4-:R-:W-:Y:S06]  /*4e90*/  @!P0 BRA `(.L_x_85) ;  /* 0x0000000000a48947 */ /* 0x014fec0003800000 */
[----:B------:R-:W-:Y:S01]  /*4ea0*/  IMAD.HI.U32 R23, R178, R71, RZ ;  /* 0x00000047b2177227 */ /* 0x000fe200078e00ff */
[----:B------:R-:W-:Y:S02]  /*4eb0*/  ISETP.NE.AND P0, PT, R70, 0x1, PT ;  /* 0x000000014600780c */ /* 0x000fe40003f05270 */
[----:B------:R-:W-:Y:S01]  /*4ec0*/  ISETP.NE.AND P2, PT, R72, 0x1, PT ;  /* 0x000000014800780c */ /* 0x000fe20003f45270 */
[----:B------:R-:W-:Y:S01]  /*4ed0*/  IMAD.HI.U32 R22, R177, R168, RZ ;  /* 0x000000a8b1167227 */ /* 0x000fe200078e00ff */
[----:B------:R-:W-:Y:S02]  /*4ee0*/  SHF.R.U32.HI R23, RZ, R174, R23 ;  /* 0x000000aeff177219 */ /* 0x000fe40000011617 */
[----:B------:R-:W-:Y:S01]  /*4ef0*/  ISETP.NE.AND P3, PT, R74, 0x1, PT ;  /* 0x000000014a00780c */ /* 0x000fe20003f65270 */
[----:B------:R-:W-:Y:S01]  /*4f00*/  IMAD.HI.U32 R26, R77, R168, RZ ;  /* 0x000000a84d1a7227 */ /* 0x000fe200078e00ff */
[----:B------:R-:W-:Y:S02]  /*4f10*/  SHF.R.U32.HI R22, RZ, R169, R22 ;  /* 0x000000a9ff167219 */ /* 0x000fe40000011616 */
[----:B------:R-:W-:Y:S01]  /*4f20*/  SEL R3, R178, R23, !P0 ;  /* 0x00000017b2037207 */ /* 0x000fe20004000000 */
[----:B------:R-:W-:Y:S01]  /*4f30*/  IMAD.HI.U32 R23, R75, R71, RZ ;  /* 0x000000474b177227 */ /* 0x000fe200078e00ff */
[----:B------:R-:W-:Y:S02]  /*4f40*/  SEL R7, R177, R22, !P3 ;  /* 0x00000016b1077207 */ /* 0x000fe40005800000 */
[----:B------:R-:W-:Y:S01]  /*4f50*/  SHF.R.U32.HI R26, RZ, R169, R26 ;  /* 0x000000a9ff1a7219 */ /* 0x000fe2000001161a */
[-C--:B------:R-:W-:Y:S04]  /*4f60*/  IMAD.HI.U32 R22, R3, R68.reuse, RZ ;  /* 0x0000004403167227 */ /* 0x080fe800078e00ff */
[----:B------:R-:W-:Y:S01]  /*4f70*/  IMAD.HI.U32 R24, R7, R68, RZ ;  /* 0x0000004407187227 */ /* 0x000fe200078e00ff */
[-C--:B------:R-:W-:Y:S02]  /*4f80*/  @P2 SHF.R.U32.HI R3, RZ, R69.reuse, R22 ;  /* 0x00000045ff032219 */ /* 0x080fe40000011616 */
[----:B------:R-:W-:Y:S02]  /*4f90*/  SHF.R.U32.HI R22, RZ, R174, R23 ;  /* 0x000000aeff167219 */ /* 0x000fe40000011617 */
[----:B------:R-:W-:Y:S01]  /*4fa0*/  @P2 SHF.R.U32.HI R7, RZ, R69, R24 ;  /* 0x00000045ff072219 */ /* 0x000fe20000011618 */
[C---:B------:R-:W-:Y:S01]  /*4fb0*/  IMAD R2, R72.reuse, R3, RZ ;  /* 0x0000000348027224 */ /* 0x040fe200078e02ff */
[----:B------:R-:W-:Y:S02]  /*4fc0*/  SEL R5, R75, R22, !P0 ;  /* 0x000000164b057207 */ /* 0x000fe40004000000 */
[----:B------:R-:W-:Y:S01]  /*4fd0*/  SEL R3, R77, R26, !P3 ;  /* 0x0000001a4d037207 */ /* 0x000fe20005800000 */
[----:B------:R-:W-:Y:S01]  /*4fe0*/  IMAD R4, R72, R7, RZ ;  /* 0x0000000748047224 */ /* 0x000fe200078e02ff */
[C---:B------:R-:W-:Y:S01]  /*4ff0*/  ISETP.GE.AND P0, PT, R5.reuse, R2, PT ;  /* 0x000000020500720c */ /* 0x040fe20003f06270 */
[----:B------:R-:W-:Y:S03]  /*5000*/  IMAD.HI.U32 R6, R5, R68, RZ ;  /* 0x0000004405067227 */ /* 0x000fe600078e00ff */
[----:B------:R-:W-:Y:S01]  /*5010*/  ISETP.GE.OR P0, PT, R3, R4, P0 ;  /* 0x000000040300720c */ /* 0x000fe20000706670 */
[----:B------:R-:W-:Y:S01]  /*5020*/  IMAD.MOV R4, RZ, RZ, -R3 ;  /* 0x000000ffff047224 */ /* 0x000fe200078e0a03 */
[-C--:B------:R-:W-:Y:S03]  /*5030*/  SHF.R.U32.HI R6, RZ, R69.reuse, R6 ;  /* 0x00000045ff067219 */ /* 0x080fe60000011606 */
[----:B------:R-:W-:Y:S01]  /*5040*/  IMAD R77, R74, R4, R77 ;  /* 0x000000044a4d7224 */ /* 0x000fe200078e024d */
[----:B------:R-:W-:Y:S05]  /*5050*/  SEL R15, R5, R6, !P2 ;  /* 0x00000006050f7207 */ /* 0x000fea0005000000 */
[----:B------:R-:W-:Y:S02]  /*5060*/  IMAD.MOV R6, RZ, RZ, -R15 ;  /* 0x000000ffff067224 */ /* 0x000fe400078e0a0f */
[C---:B------:R-:W-:Y:S04]  /*5070*/  @!P0 IMAD.HI.U32 R2, R3.reuse, R68, RZ ;  /* 0x0000004403028227 */ /* 0x040fe800078e00ff */
[----:B------:R-:W-:Y:S01]  /*5080*/  IMAD R6, R72, R6, R5 ;  /* 0x0000000648067224 */ /* 0x000fe200078e0205 */
[----:B------:R-:W-:Y:S04]  /*5090*/  @!P0 SHF.R.U32.HI R2, RZ, R69, R2 ;  /* 0x00000045ff028219 */ /* 0x000fe80000011602 */
[----:B------:R-:W-:Y:S02]  /*50a0*/  @!P0 SEL R0, R3, R2, !P2 ;  /* 0x0000000203008207 */ /* 0x000fe40005000000 */
[----:B------:R-:W-:Y:S02]  /*50b0*/  IADD3 R2, PT, PT, -R5, RZ, RZ ;  /* 0x000000ff05027210 */ /* 0x000fe40007ffe1ff */
[----:B------:R-:W-:Y:S01]  /*50c0*/  @!P0 IADD3 R8, PT, PT, R15, -R0, RZ ;  /* 0x800000000f088210 */ /* 0x000fe20007ffe0ff */
[----:B------:R-:W-:Y:S02]  /*50d0*/  @!P0 IMAD R0, R7, R6, R0 ;  /* 0x0000000607008224 */ /* 0x000fe400078e0200 */
[----:B------:R-:W-:Y:S02]  /*50e0*/  IMAD R75, R70, R2, R75 ;  /* 0x00000002464b7224 */ /* 0x000fe400078e024b */
[----:B------:R-:W-:Y:S02]  /*50f0*/  @!P0 IMAD R5, R8, R72, R3 ;  /* 0x0000004808058224 */ /* 0x000fe400078e0203 */
[----:B------:R-:W-:Y:S04]  /*5100*/  @!P0 IMAD.MOV.U32 R3, RZ, RZ, R0 ;  /* 0x000000ffff038224 */ /* 0x000fe800078e0000 */
[----:B------:R-:W-:Y:S02]  /*5110*/  IMAD R77, R3, R74, R77 ;  /* 0x0000004a034d7224 */ /* 0x000fe400078e024d */
[----:B------:R-:W-:Y:S07]  /*5120*/  IMAD R75, R5, R70, R75 ;  /* 0x00000046054b7224 */ /* 0x000fee00078e024b */
.L_x_85:
[----:B-1----:R-:W-:Y:S01]  /*5130*/  @!P1 ISETP.NE.AND P0, PT, R10, 0x1, PT ;  /* 0x000000010a00980c */ /* 0x002fe20003f05270 */
[----:B------:R-:W-:Y:S01]  /*5140*/  @!P1 IMAD.HI.U32 R0, R77, R12, RZ ;  /* 0x0000000c4d009227 */ /* 0x000fe200078e00ff */
[----:B------:R-:W-:Y:S01]  /*5150*/  @!P1 ISETP.NE.AND P2, PT, R9, 0x1, PT ;  /* 0x000000010900980c */ /* 0x000fe20003f45270 */
[----:B------:R-:W-:Y:S01]  /*5160*/  ULOP3.LUT UP0, URZ, UR48, 0x1b0, URZ, 0xc0, !UPT ;  /* 0x000001b030ff7892 */ /* 0x000fe2000f80c0ff */
[----:B------:R-:W-:Y:S01]  /*5170*/  R2UR UR42, R21 ;  /* 0x00000000152a72ca */ /* 0x000fe200000e0000 */
[----:B------:R-:W-:Y:S01]  /*5180*/  @!P1 IMAD.HI.U32 R3, R75, R11, RZ ;  /* 0x0000000b4b039227 */ /* 0x000fe200078e00ff */
[----:B------:R-:W-:Y:S02]  /*5190*/  @!P1 SHF.R.U32.HI R0, RZ, R13, R0 ;  /* 0x0000000dff009219 */ /* 0x000fe40000011600 */
[----:B------:R-:W-:Y:S01]  /*51a0*/  R2UR UR41, R20 ;  /* 0x00000000142972ca */ /* 0x000fe200000e0000 */
[----:B------:R-:W-:Y:S01]  /*51b0*/  VIADD R191, R191, 0x1 ;  /* 0x00000001bfbf7836 */ /* 0x000fe20000000000 */
[----:B------:R-:W-:Y:S02]  /*51c0*/  @!P1 SHF.R.U32.HI R2, RZ, R14, R3 ;  /* 0x0000000eff029219 */ /* 0x000fe40000011603 */
[----:B------:R-:W-:Y:S02]  /*51d0*/  @!P1 SEL R3, R77, R0, !P2 ;  /* 0x000000004d039207 */ /* 0x000fe40005000000 */
[----:B------:R-:W-:Y:S02]  /*51e0*/  @!P1 SEL R2, R75, R2, !P0 ;  /* 0x000000024b029207 */ /* 0x000fe40004000000 */
[----:B------:R-:W-:Y:S01]  /*51f0*/  @P4 SHF.R.U32.HI R179, RZ, 0x10, R17 ;  /* 0x00000010ffb34819 */ /* 0x000fe20000011611 */
[----:B------:R-:W-:Y:S02]  /*5200*/  USHF.L.U32 UR42, UR42, 0x7, URZ ;  /* 0x000000072a2a7899 */ /* 0x000fe400080006ff */
[----:B------:R-:W-:Y:S02]  /*5210*/  @!P1 IMAD.IADD R0, R2, 0x1, -R3 ;  /* 0x0000000102009824 */ /* 0x000fe400078e0a03 */
[----:B------:R-:W-:Y:S01]  /*5220*/  @!P1 IMAD.IADD R2, R3, 0x1, -R2 ;  /* 0x0000000103029824 */ /* 0x000fe200078e0a02 */
[----:B------:R-:W-:Y:S01]  /*5230*/  USHF.L.U32 UR41, UR41, 0x8, URZ ;  /* 0x0000000829297899 */ /* 0x000fe200080006ff */
[----:B------:R-:W-:Y:S02]  /*5240*/  @!P1 IMAD R77, R0, R9, R77 ;  /* 0x00000009004d9224 */ /* 0x000fe400078e024d */
[----:B------:R-:W-:Y:S01]  /*5250*/  @!P1 IMAD R75, R2, R10, R75 ;  /* 0x0000000a024b9224 */ /* 0x000fe200078e024b */
[----:B------:R-:W-:Y:S08]  /*5260*/  BRA.U !UP0, `(.L_x_86) ;  /* 0x0000000108407547 */ /* 0x000ff0000b800000 */
[----:B------:R-:W1:Y:S01]  /*5270*/  LDCU.64 UR8, c[0x4][0x88] ;  /* 0x01001100ff0877ac */ /* 0x000e620008000a00 */
[----:B------:R-:W-:Y:S01]  /*5280*/  MOV R3, 0x0 ;  /* 0x0000000000037802 */ /* 0x000fe20000000f00 */
[----:B------:R-:W-:Y:S02]  /*5290*/  HFMA2 R12, -RZ, RZ, 0, 5.9604644775390625e-08 ;  /* 0x00000001ff0c7431 */ /* 0x000fe400000001ff */
[----:B------:R-:W-:Y:S02]  /*52a0*/  IMAD.MOV.U32 R8, RZ, RZ, 0x70 ;  /* 0x00000070ff087424 */ /* 0x000fe400078e00ff */
[----:B------:R-:W-:Y:S01]  /*52b0*/  IMAD.MOV.U32 R13, RZ, RZ, RZ ;  /* 0x000000ffff0d7224 */ /* 0x000fe200078e00ff */
[----:B------:R-:W2:Y:S01]  /*52c0*/  LDCU.64 UR6, c[0x4][0x90] ;  /* 0x01001200ff0677ac */ /* 0x000ea20008000a00 */
[----:B------:R-:W3:Y:S01]  /*52d0*/  LDC.64 R2, c[0x4][R3] ;  /* 0x0100000003027b82 */ /* 0x000ee20000000a00 */
[----:B------:R-:W4:Y:S01]  /*52e0*/  LDCU.64 UR4, c[0x4][0x8] ;  /* 0x01000100ff0477ac */ /* 0x000f220008000a00 */
[----:B-1----:R-:W-:Y:S01]  /*52f0*/  MOV R5, UR9 ;  /* 0x0000000900057c02 */ /* 0x002fe20008000f00 */
[----:B------:R-:W-:Y:S01]  /*5300*/  IMAD.U32 R4, RZ, RZ, UR8 ;  /* 0x00000008ff047e24 */ /* 0x000fe2000f8e00ff */
[----:B--2---:R-:W-:Y:S01]  /*5310*/  MOV R7, UR7 ;  /* 0x0000000700077c02 */ /* 0x004fe20008000f00 */
[----:B------:R-:W-:Y:S01]  /*5320*/  IMAD.U32 R6, RZ, RZ, UR6 ;  /* 0x00000006ff067e24 */ /* 0x000fe2000f8e00ff */
[----:B----4-:R-:W-:Y:S01]  /*5330*/  MOV R11, UR5 ;  /* 0x00000005000b7c02 */ /* 0x010fe20008000f00 */
[----:B------:R-:W-:Y:S02]  /*5340*/  IMAD.U32 R10, RZ, RZ, UR4 ;  /* 0x00000004ff0a7e24 */ /* 0x000fe4000f8e00ff */
[----:B------:R-:W-:Y:S07]  /*5350*/  LEPC R20, `(.L_x_86) ;  /* 0x000000001014794e */ /* 0x000fee0000000000 */
[----:B---3-5:R-:W-:Y:S05]  /*5360*/  CALL.ABS.NOINC R2 ;  /* 0x0000000002007343 */ /* 0x028fea0003c00000 */
.L_x_86:
[----:B------:R-:W-:Y:S01]  /*5370*/  LOP3.LUT P0, RZ, R188, 0x1b0, RZ, 0xc0, !PT ;  /* 0x000001b0bcff7812 */ /* 0x000fe2000780c0ff */
[----:B------:R-:W-:Y:S11]  /*5380*/  BSSY.RECONVERGENT B6, `(.L_x_87) ;  /* 0x0000013000067945 */ /* 0x000ff60003800200 */
[----:B------:R-:W-:Y:S01]  /*5390*/  @!UPT UIADD3 URZ, UPT, UPT, URZ, URZ, URZ ;  /* 0x000000fffffff290 */ /* 0x000fe2000fffe0ff */
[----:B------:R-:W-:Y:S05]  /*53a0*/  @!P0 BRA `(.L_x_88) ;  /* 0x0000000000408947 */ /* 0x000fea0003800000 */
        /* <DEDUP_REMOVED lines=16> */
.L_x_88:
[----:B------:R-:W-:Y:S05]  /*54b0*/  BSYNC.RECONVERGENT B6 ;  /* 0x0000000000067941 */ /* 0x000fea0003800200 */
.L_x_87:
[----:B------:R-:W-:Y:S01]  /*54c0*/  ISETP.NE.U32.AND P4, PT, R166, RZ, PT ;  /* 0x000000ffa600720c */ /* 0x000fe20003f85070 */
[----:B------:R-:W-:Y:S01]  /*54d0*/  UISETP.NE.AND UP2, UPT, UR50, URZ, UPT ;  /* 0x000000ff3200728c */ /* 0x000fe2000bf45270 */
[----:B------:R-:W-:Y:S01]  /*54e0*/  ISETP.NE.U32.AND P2, PT, RZ, UR38, PT ;  /* 0x00000026ff007c0c */ /* 0x000fe2000bf45070 */
[----:B------:R-:W-:Y:S01]  /*54f0*/  UISETP.NE.U32.AND UP1, UPT, UR44, URZ, UPT ;  /* 0x000000ff2c00728c */ /* 0x000fe2000bf25070 */
[----:B------:R-:W-:Y:S01]  /*5500*/  ISETP.NE.AND.EX P4, PT, R167, RZ, PT, P4 ;  /* 0x000000ffa700720c */ /* 0x000fe20003f85340 */
[----:B------:R-:W-:Y:S01]  /*5510*/  UPLOP3.LUT UP0, UPT, UPT, UPT, UPT, 0x40, 0x4 ;  /* 0x000000000004789c */ /* 0x000fe20003f0e870 */
[----:B------:R-:W-:Y:S01]  /*5520*/  ISETP.NE.AND.EX P2, PT, RZ, UR39, PT, P2 ;  /* 0x00000027ff007c0c */ /* 0x000fe2000bf45320 */
[----:B------:R-:W-:Y:S01]  /*5530*/  UISETP.NE.AND.EX UP1, UPT, UR45, URZ, UPT, UP1 ;  /* 0x000000ff2d00728c */ /* 0x000fe2000bf25310 */
[----:B------:R-:W-:Y:S04]  /*5540*/  PLOP3.LUT P1, PT, PT, PT, UP2, 0x80, 0x8 ;  /* 0x000000000008781c */ /* 0x000fe80003f2f028 */
[----:B------:R-:W-:Y:S06]  /*5550*/  @UP2 UPLOP3.LUT UP0, UPT, UPT, UPT, UP1, 0x80, 0x8 ;  /* 0x000000000008289c */ /* 0x000fec0003f0f010 */
[----:B------:R-:W-:Y:S01]  /*5560*/  PLOP3.LUT P0, PT, PT, PT, UP0, 0x80, 0x8 ;  /* 0x000000000008781c */ /* 0x000fe20003f0f008 */
[----:B------:R-:W-:Y:S01]  /*5570*/  @!UPT UIADD3 URZ, UPT, UPT, URZ, URZ, URZ ;  /* 0x000000fffffff290 */ /* 0x000fe2000fffe0ff */
[----:B------:R-:W-:Y:S11]  /*5580*/  BRA.U !UP1, `(.L_x_89) ;  /* 0x0000000109387547 */ /* 0x000ff6000b800000 */
[----:B------:R-:W-:Y:S01]  /*5590*/  UISETP.NE.U32.AND UP0, UPT, UR38, URZ, UPT ;  /* 0x000000ff2600728c */ /* 0x000fe2000bf05070 */
[----:B------:R-:W-:Y:S02]  /*55a0*/  HFMA2 R0, -RZ, RZ, 0, 5.9604644775390625e-08 ;  /* 0x00000001ff007431 */ /* 0x000fe400000001ff */
[----:B------:R-:W-:Y:S01]  /*55b0*/  IMAD.MOV.U32 R171, RZ, RZ, 0x1 ;  /* 0x00000001ffab7424 */ /* 0x000fe200078e00ff */
[----:B------:R-:W-:Y:S06]  /*55c0*/  UISETP.NE.AND.EX UP0, UPT, UR39, URZ, UPT, UP0 ;  /* 0x000000ff2700728c */ /* 0x000fec000bf05300 */
[----:B------:R-:W-:Y:S05]  /*55d0*/  PLOP3.LUT P3, PT, PT, PT, UP0, 0x80, 0x8 ;  /* 0x000000000008781c */ /* 0x000fea0003f6f008 */
[----:B------:R-:W1:Y:S01]  /*55e0*/  @UP0 LDCU.64 UR6, c[0x0][0x888] ;  /* 0x00011100ff0607ac */ /* 0x000e620008000a00 */
[----:B------:R-:W-:Y:S07]  /*55f0*/  @UP0 UIMAD UR4, UR36, UR44, URZ ;  /* 0x0000002c240402a4 */ /* 0x000fee000f8e02ff */
[----:B------:R-:W-:Y:S01]  /*5600*/  @!P3 PRMT R171, R0, 0x7610, R171 ;  /* 0x0000761000abb816 */ /* 0x000fe200000000ab */
[----:B-1----:R-:W-:Y:S03]  /*5610*/  @UP0 UIMAD.WIDE UR6, UR4, 0x4, UR6 ;  /* 0x00000004040608a5 */ /* 0x002fe6000f8e0206 */
[----:B------:R-:W1:Y:S03]  /*5620*/  @!UP0 LDCU UR4, c[0x0][0x880] ;  /* 0x00011000ff0487ac */ /* 0x000e660008000800 */
[----:B------:R-:W-:Y:S01]  /*5630*/  IMAD.U32 R2, RZ, RZ, UR6 ;  /* 0x00000006ff027e24 */ /* 0x000fe2000f8e00ff */
[----:B------:R-:W-:Y:S05]  /*5640*/  MOV R3, UR7 ;  /* 0x0000000700037c02 */ /* 0x000fea0008000f00 */
[----:B-----5:R2:W5:Y:S02]  /*5650*/  @P3 LDG.E R81, desc[UR46][R2.64] ;  /* 0x0000002e02513981 */ /* 0x020564000c1e1900 */
[----:B-12---:R-:W-:Y:S02]  /*5660*/  @!P3 IMAD.U32 R81, RZ, RZ, UR4 ;  /* 0x00000004ff51be24 */ /* 0x006fe4000f8e00ff */
.L_x_89:
[----:B------:R-:W-:Y:S05]  /*5670*/  @!P4 BRA `(.L_x_90) ;  /* 0x000000000020c947 */ /* 0x000fea0003800000 */
[----:B------:R-:W-:Y:S04]  /*5680*/  ISETP.NE.U32.AND P3, PT, R164, RZ, PT ;  /* 0x000000ffa400720c */ /* 0x000fe80003f65070 */
[----:B------:R-:W-:Y:S11]  /*5690*/  ISETP.NE.AND.EX P3, PT, R165, RZ, PT, P3 ;  /* 0x000000ffa500720c */ /* 0x000ff60003f65330 */
[----:B------:R-:W-:Y:S02]  /*56a0*/  @!UPT UIADD3 URZ, UPT, UPT, URZ, URZ, URZ ;  /* 0x000000fffffff290 */ /* 0x000fe4000fffe0ff */
[----:B------:R-:W1:Y:S01]  /*56b0*/  @P3 LDC.64 R2, c[0x0][0x8a8] ;  /* 0x00022a00ff023b82 */ /* 0x000e620000000a00 */
[----:B------:R-:W-:Y:S04]  /*56c0*/  @P3 IMAD R0, R166, UR36, RZ ;  /* 0x00000024a6003c24 */ /* 0x000fe8000f8e02ff */
[----:B-1----:R-:W-:Y:S05]  /*56d0*/  @P3 IMAD.WIDE R2, R0, 0x4, R2 ;  /* 0x0000000400023825 */ /* 0x002fea00078e0202 */
[----:B-----5:R1:W5:Y:S02]  /*56e0*/  @P3 LDG.E R78, desc[UR46][R2.64] ;  /* 0x0000002e024e3981 */ /* 0x020364000c1e1900 */
[----:B-1----:R-:W2:Y:S02]  /*56f0*/  @!P3 LDC R78, c[0x0][0x8a0] ;  /* 0x00022800ff4ebb82 */ /* 0x002ea40000000800 */
.L_x_90:
[----:B-----5:R-:W-:Y:S01]  /*5700*/  FSETP.NEU.AND P4, PT, R81, RZ, PT ;  /* 0x000000ff5100720b */ /* 0x020fe20003f8d000 */
[----:B------:R-:W-:Y:S01]  /*5710*/  BSSY B1, `(.L_x_91) ;  /* 0x0000047000017945 */ /* 0x000fe20003800000 */
[----:B------:R-:W-:Y:S01]  /*5720*/  SEL R5, RZ, 0xffffffff, P2 ;  /* 0xffffffffff057807 */ /* 0x000fe20001000000 */
[----:B------:R-:W-:Y:S01]  /*5730*/  IMAD.MOV.U32 R196, RZ, RZ, 0x1 ;  /* 0x00000001ffc47424 */ /* 0x000fe200078e00ff */
[----:B------:R-:W-:Y:S01]  /*5740*/  LOP3.LUT P3, RZ, R171, 0xff, RZ, 0xc0, !PT ;  /* 0x000000ffabff7812 */ /* 0x000fe2000786c0ff */
[C---:B------:R-:W-:Y:S01]  /*5750*/  IMAD R80, R76.reuse, 0x100, R79 ;  /* 0x000001004c507824 */ /* 0x040fe200078e024f */
[----:B------:R-:W-:Y:S02]  /*5760*/  @P1 SEL R0, RZ, 0xffffffff, P4 ;  /* 0xffffffffff001807 */ /* 0x000fe40002000000 */
[----:B------:R-:W-:Y:S02]  /*5770*/  CS2R R162, SRZ ;  /* 0x0000000000a27805 */ /* 0x000fe4000001ff00 */
[----:B------:R-:W-:Y:S02]  /*5780*/  LEA R3, R181, UR49, 0x3 ;  /* 0x00000031b5037c11 */ /* 0x000fe4000f8e18ff */
[----:B------:R-:W-:Y:S02]  /*5790*/  CS2R R160, SRZ ;  /* 0x0000000000a07805 */ /* 0x000fe4000001ff00 */
[----:B------:R-:W-:Y:S02]  /*57a0*/  @P0 SEL R0, R5, R0, !P3 ;  /* 0x0000000005000207 */ /* 0x000fe40005800000 */
[----:B------:R-:W-:Y:S02]  /*57b0*/  CS2R R158, SRZ ;  /* 0x00000000009e7805 */ /* 0x000fe4000001ff00 */
[----:B------:R-:W-:Y:S02]  /*57c0*/  LEA R193, R76, UR49, 0x3 ;  /* 0x000000314cc17c11 */ /* 0x000fe4000f8e18ff */
[----:B------:R-:W-:Y:S02]  /*57d0*/  CS2R R156, SRZ ;  /* 0x00000000009c7805 */ /* 0x000fe4000001ff00 */
[----:B------:R-:W-:Y:S02]  /*57e0*/  @P1 LOP3.LUT R0, R0, 0x1, RZ, 0xc0, !PT ;  /* 0x0000000100001812 */ /* 0x000fe400078ec0ff */
[----:B------:R-:W-:Y:S02]  /*57f0*/  CS2R R154, SRZ ;  /* 0x00000000009a7805 */ /* 0x000fe4000001ff00 */
[----:B------:R-:W-:Y:S02]  /*5800*/  SHF.L.U32 R2, R183, 0x1f, RZ ;  /* 0x0000001fb7027819 */ /* 0x000fe400000006ff */
[----:B------:R-:W-:Y:S02]  /*5810*/  CS2R R152, SRZ ;  /* 0x0000000000987805 */ /* 0x000fe4000001ff00 */
[----:B------:R-:W-:Y:S02]  /*5820*/  ISETP.NE.U32.OR P6, PT, R0, 0x1, !P1 ;  /* 0x000000010000780c */ /* 0x000fe40004fc5470 */
[----:B------:R-:W-:Y:S02]  /*5830*/  CS2R R150, SRZ ;  /* 0x0000000000967805 */ /* 0x000fe4000001ff00 */
[----:B------:R-:W-:Y:S02]  /*5840*/  PLOP3.LUT P2, PT, PT, PT, UP1, 0x80, 0x8 ;  /* 0x000000000008781c */ /* 0x000fe40003f4f018 */
[----:B------:R-:W-:Y:S02]  /*5850*/  CS2R R148, SRZ ;  /* 0x0000000000947805 */ /* 0x000fe4000001ff00 */
[----:B------:R-:W-:Y:S02]  /*5860*/  SEL R0, RZ, 0xffffffff, P4 ;  /* 0xffffffffff007807 */ /* 0x000fe40002000000 */
[----:B------:R-:W-:Y:S03]  /*5870*/  P2R R198, PR, RZ, 0x40 ;  /* 0x00000040ffc67803 */ /* 0x000fe60000000000 */
[----:B------:R-:W-:Y:S04]  /*5880*/  @P6 SHF.L.U32 R4, R180, 0x1f, RZ ;  /* 0x0000001fb4046819 */ /* 0x000fe800000006ff */
[----:B------:R-:W-:Y:S01]  /*5890*/  @P2 SEL R0, R5, R0, !P3 ;  /* 0x0000000005002207 */ /* 0x000fe20005800000 */
[----:B------:R-:W1:Y:S03]  /*58a0*/  @P6 SYNCS.PHASECHK.TRANS64.TRYWAIT P1, [R3+URZ+0x70], R4 ;  /* 0x00007004030065a7 */ /* 0x000e6600080211ff */
[----:B------:R-:W-:Y:S04]  /*58b0*/  LOP3.LUT R0, R0, 0x1, RZ, 0xc0, !PT ;  /* 0x0000000100007812 */ /* 0x000fe800078ec0ff */
[----:B------:R-:W-:Y:S04]  /*58c0*/  ISETP.NE.U32.AND P5, PT, R0, 0x1, PT ;  /* 0x000000010000780c */ /* 0x000fe80003fa5070 */
[----:B------:R-:W-:Y:S01]  /*58d0*/  P2R R197, PR, RZ, 0x20 ;  /* 0x00000020ffc57803 */ /* 0x000fe20000000000 */
[----:B------:R3:W4:Y:S01]  /*58e0*/  SYNCS.PHASECHK.TRANS64.TRYWAIT P0, [R193+URZ+0xe0], R2 ;  /* 0x0000e002c10075a7 */ /* 0x00072200080011ff */
[----:B-1----:R-:W-:Y:S01]  /*58f0*/  @P6 SEL R196, RZ, 0x1, !P1 ;  /* 0x00000001ffc46807 */ /* 0x002fe20004800000 */
[----:B---3--:R-:W-:Y:S06]  /*5900*/  @!P6 BRA `(.L_x_92) ;  /* 0x00000000009ce947 */ /* 0x008fec0003800000 */
[----:B------:R-:W-:Y:S01]  /*5910*/  @P5 IMAD R6, R181, 0x2000, R186 ;  /* 0x00002000b5065824 */ /* 0x000fe200078e02ba */
[----:B------:R-:W-:Y:S01]  /*5920*/  ISETP.NE.AND P1, PT, R196, RZ, PT ;  /* 0x000000ffc400720c */ /* 0x000fe20003f25270 */
[----:B------:R-:W-:Y:S01]  /*5930*/  BSSY B0, `(.L_x_93) ;  /* 0x0000010000007945 */ /* 0x000fe20003800000 */
[----:B------:R-:W-:Y:S01]  /*5940*/  CS2R R150, SRZ ;  /* 0x0000000000967805 */ /* 0x000fe2000001ff00 */
[--C-:B------:R-:W-:Y:S01]  /*5950*/  @P5 IMAD R7, R187, -0x10, R6.reuse ;  /* 0xfffffff0bb075824 */ /* 0x100fe200078e0206 */
[----:B------:R-:W-:Y:S01]  /*5960*/  CS2R R148, SRZ ;  /* 0x0000000000947805 */ /* 0x000fe2000001ff00 */
[----:B------:R-:W-:Y:S01]  /*5970*/  @P5 IMAD R5, R185, -0x10, R6 ;  /* 0xfffffff0b9055824 */ /* 0x000fe200078e0206 */
[----:B------:R-:W-:Y:S01]  /*5980*/  CS2R R158, SRZ ;  /* 0x00000000009e7805 */ /* 0x000fe2000001ff00 */
[----:B------:R-:W-:Y:S01]  /*5990*/  @P5 IMAD R4, R184, 0x10, R7 ;  /* 0x00000010b8045824 */ /* 0x000fe200078e0207 */
[----:B------:R-:W-:Y:S02]  /*59a0*/  CS2R R156, SRZ ;  /* 0x00000000009c7805 */ /* 0x000fe4000001ff00 */
[----:B------:R-:W-:Y:S02]  /*59b0*/  CS2R R154, SRZ ;  /* 0x00000000009a7805 */ /* 0x000fe4000001ff00 */
[----:B------:R-:W-:Y:S02]  /*59c0*/  CS2R R152, SRZ ;  /* 0x0000000000987805 */ /* 0x000fe4000001ff00 */
[----:B------:R-:W-:Y:S02]  /*59d0*/  CS2R R162, SRZ ;  /* 0x0000000000a27805 */ /* 0x000fe4000001ff00 */
[----:B------:R-:W-:Y:S01]  /*59e0*/  CS2R R160, SRZ ;  /* 0x0000000000a07805 */ /* 0x000fe2000001ff00 */
[----:B------:R-:W-:Y:S06]  /*59f0*/  @P1 BRA `(.L_x_94) ;  /* 0x00000000000c1947 */ /* 0x000fec0003800000 */
[----:B------:R-:W-:Y:S04]  /*5a00*/  SHF.L.U32 R0, R180, 0x1f, RZ ;  /* 0x0000001fb4007819 */ /* 0x000fe800000006ff */
[----:B------:R-:W1:Y:S02]  /*5a10*/  SYNCS.PHASECHK.TRANS64.TRYWAIT P1, [R3+URZ+0x70], R0 ;  /* 0x00007000030075a7 */ /* 0x000e6400080211ff */
[----:B-1----:R-:W-:Y:S05]  /*5a20*/  @!P1 BRA `(.L_x_95) ;  /* 0x00000060007c9947 */ /* 0x002fea0003800000 */
.L_x_94:
[----:B------:R-:W-:Y:S05]  /*5a30*/  BSYNC B0 ;  /* 0x0000000000007941 */ /* 0x000fea0003800000 */
.L_x_93:
[----:B------:R-:W-:Y:S01]  /*5a40*/  ISETP.NE.AND P1, PT, R197, RZ, PT ;  /* 0x000000ffc500720c */ /* 0x000fe20003f25270 */
[----:B-1----:R-:W-:Y:S02]  /*5a50*/  VIADD R3, R3, 0x90 ;  /* 0x0000009003037836 */ /* 0x002fe40000000000 */
[----:B------:R-:W-:Y:S02]  /*5a60*/  IMAD.U32 R0, RZ, RZ, UR37 ;  /* 0x00000025ff007e24 */ /* 0x000fe4000f8e00ff */
[----:B------:R-:W-:Y:S03]  /*5a70*/  VIADD R181, R181, 0x1 ;  /* 0x00000001b5b57836 */ /* 0x000fe60000000000 */
[----:B------:R-:W-:Y:S05]  /*5a80*/  PRMT R0, R0, 0x654, R3 ;  /* 0x0000065400007816 */ /* 0x000fea0000000003 */
[----:B------:R1:W3:Y:S04]  /*5a90*/  @P1 LDS.128 R148, [R6] ;  /* 0x0000000006941984 */ /* 0x0002e80000000c00 */
[----:B------:R1:W1:Y:S04]  /*5aa0*/  @P1 LDS.128 R156, [R5+0x20] ;  /* 0x00002000059c1984 */ /* 0x0002680000000c00 */
[----:B------:R1:W1:Y:S04]  /*5ab0*/  @P1 LDS.128 R152, [R7+0x10] ;  /* 0x0000100007981984 */ /* 0x0002680000000c00 */
[----:B------:R1:W1:Y:S01]  /*5ac0*/  @P1 LDS.128 R160, [R4+0x10] ;  /* 0x0000100004a01984 */ /* 0x0002620000000c00 */
[C---:B------:R-:W-:Y:S01]  /*5ad0*/  ISETP.NE.AND P1, PT, R181.reuse, 0x4, PT ;  /* 0x00000004b500780c */ /* 0x040fe20003f25270 */
[----:B------:R-:W-:Y:S01]  /*5ae0*/  @!PT LDS RZ, [RZ] ;  /* 0x00000000fffff984 */ /* 0x000fe20000000800 */
[----:B------:R-:W-:Y:S01]  /*5af0*/  @!PT LDS RZ, [RZ] ;  /* 0x00000000fffff984 */ /* 0x000fe20000000800 */
[----:B------:R-:W-:Y:S01]  /*5b00*/  @!PT LDS RZ, [RZ] ;  /* 0x00000000fffff984 */ /* 0x000fe20000000800 */
[----:B------:R-:W-:Y:S01]  /*5b10*/  @!PT LDS RZ, [RZ] ;  /* 0x00000000fffff984 */ /* 0x000fe20000000800 */
[----:B------:R5:W-:Y:S06]  /*5b20*/  MEMBAR.ALL.CTA ;  /* 0x0000000000007992 */ /* 0x000bec0000008000 */
[----:B-----5:R-:W5:Y:S01]  /*5b30*/  FENCE.VIEW.ASYNC.S ;  /* 0x00000000000073c6 */ /* 0x020f620000000000 */
[----:B------:R-:W-:Y:S02]  /*5b40*/  SEL R3, RZ, 0x1, P1 ;  /* 0x00000001ff037807 */ /* 0x000fe40000800000 */
[----:B------:R-:W-:Y:S02]  /*5b50*/  SEL R181, R181, RZ, P1 ;  /* 0x000000ffb5b57207 */ /* 0x000fe40000800000 */
[----:B------:R-:W-:Y:S01]  /*5b60*/  LOP3.LUT R180, R180, R3, RZ, 0x3c, !PT ;  /* 0x00000003b4b47212 */ /* 0x000fe200078e3cff */
[----:B-----5:R1:W-:Y:S06]  /*5b70*/  SYNCS.ARRIVE.TRANS64.RED.A1T0 RZ, [R0+URZ], RZ ;  /* 0x000000ff00ff79a7 */ /* 0x0203ec00081004ff */
.L_x_92:
[----:B------:R-:W-:Y:S05]  /*5b80*/  BSYNC B1 ;  /* 0x0000000000017941 */ /* 0x000fea0003800000 */
.L_x_91:
[----:B-1----:R-:W-:Y:S04]  /*5b90*/  SHF.R.U32.HI R0, RZ, 0x15, R80 ;  /* 0x00000015ff007819 */ /* 0x002fe80000011650 */
[----:B------:R-:W-:Y:S01]  /*5ba0*/  LOP3.LUT P1, RZ, R0, 0x3, R173, 0x48, !PT ;  /* 0x0000000300ff7812 */ /* 0x000fe200078248ad */
[----:B------:R-:W-:Y:S01]  /*5bb0*/  @!UPT UIADD3 URZ, UPT, UPT, URZ, URZ, URZ ;  /* 0x000000fffffff290 */ /* 0x000fe2000fffe0ff */
[----:B----4-:R-:W-:Y:S11]  /*5bc0*/  @P0 BRA `(.L_x_96) ;  /* 0x0000000000080947 */ /* 0x010ff60003800000 */
[----:B------:R-:W1:Y:S02]  /*5bd0*/  SYNCS.PHASECHK.TRANS64.TRYWAIT P0, [R193+URZ+0xe0], R2 ;  /* 0x0000e002c10075a7 */ /* 0x000e6400080011ff */
[----:B-1----:R-:W-:Y:S05]  /*5be0*/  @!P0 BRA `(.L_x_97) ;  /* 0x0000006000208947 */ /* 0x002fea0003800000 */
.L_x_96:
[----:B------:R-:W-:Y:S04]  /*5bf0*/  BSSY.RECONVERGENT B6, `(.L_x_98) ;  /* 0x0000012000067945 */ /* 0x000fe80003800200 */
[----:B------:R-:W-:Y:S05]  /*5c00*/  @!P1 BRA `(.L_x_99) ;  /* 0x0000000000409947 */ /* 0x000fea0003800000 */
[----:B------:R-:W4:Y:S01]  /*5c10*/  LDCU.64 UR8, c[0x4][0x78] ;  /* 0x01000f00ff0877ac */ /* 0x000f220008000a00 */
[----:B------:R-:W-:Y:S01]  /*5c20*/  MOV R3, 0x0 ;  /* 0x0000000000037802 */ /* 0x000fe20000000f00 */
[----:B------:R-:W-:Y:S02]  /*5c30*/  HFMA2 R12, -RZ, RZ, 0, 5.9604644775390625e-08 ;  /* 0x00000001ff0c7431 */ /* 0x000fe400000001ff */
[----:B------:R-:W-:Y:S02]  /*5c40*/  IMAD.MOV.U32 R8, RZ, RZ, 0x192 ;  /* 0x00000192ff087424 */ /* 0x000fe400078e00ff */
[----:B------:R-:W-:Y:S01]  /*5c50*/  IMAD.MOV.U32 R13, RZ, RZ, RZ ;  /* 0x000000ffff0d7224 */ /* 0x000fe200078e00ff */
[----:B------:R-:W5:Y:S01]  /*5c60*/  LDCU.64 UR6, c[0x4][0x80] ;  /* 0x01001000ff0677ac */ /* 0x000f620008000a00 */
[----:B-1----:R-:W1:Y:S01]  /*5c70*/  LDC.64 R2, c[0x4][R3] ;  /* 0x0100000003027b82 */ /* 0x002e620000000a00 */
[----:B------:R-:W2:Y:S01]  /*5c80*/  LDCU.64 UR4, c[0x4][0x18] ;  /* 0x01000300ff0477ac */ /* 0x000ea20008000a00 */
[----:B----4-:R-:W-:Y:S01]  /*5c90*/  MOV R5, UR9 ;  /* 0x0000000900057c02 */ /* 0x010fe20008000f00 */
[----:B------:R-:W-:Y:S01]  /*5ca0*/  IMAD.U32 R4, RZ, RZ, UR8 ;  /* 0x00000008ff047e24 */ /* 0x000fe2000f8e00ff */
[----:B-----5:R-:W-:Y:S01]  /*5cb0*/  MOV R7, UR7 ;  /* 0x0000000700077c02 */ /* 0x020fe20008000f00 */
[----:B------:R-:W-:Y:S01]  /*5cc0*/  IMAD.U32 R6, RZ, RZ, UR6 ;  /* 0x00000006ff067e24 */ /* 0x000fe2000f8e00ff */
[----:B--2---:R-:W-:Y:S01]  /*5cd0*/  MOV R11, UR5 ;  /* 0x00000005000b7c02 */ /* 0x004fe20008000f00 */
[----:B------:R-:W-:Y:S02]  /*5ce0*/  IMAD.U32 R10, RZ, RZ, UR4 ;  /* 0x00000004ff0a7e24 */ /* 0x000fe4000f8e00ff */
[----:B------:R-:W-:Y:S07]  /*5cf0*/  LEPC R20, `(.L_x_99) ;  /* 0x000000001014794e */ /* 0x000fee0000000000 */
[----:B-1-3--:R-:W-:Y:S05]  /*5d00*/  CALL.ABS.NOINC R2 ;  /* 0x0000000002007343 */ /* 0x00afea0003c00000 */
.L_x_99:
[----:B------:R-:W-:Y:S05]  /*5d10*/  BSYNC.RECONVERGENT B6 ;  /* 0x0000000000067941 */ /* 0x000fea0003800200 */
.L_x_98:
[-C--:B---3--:R-:W-:Y:S01]  /*5d20*/  F2FP.F16.E4M3.UNPACK_B R83, R148.reuse ;  /* 0x00000094ff53723e */ /* 0x088fe200020006ff */
[----:B------:R-:W-:Y:S05]  /*5d30*/  WARPSYNC.ALL ;  /* 0x0000000000007948 */ /* 0x000fea0003800000 */
[----:B------:R-:W-:Y:S01]  /*5d40*/  R2UR UR4, R80 ;  /* 0x00000000500472ca */ /* 0x000fe200000e0000 */
[--C-:B------:R-:W-:Y:S01]  /*5d50*/  HADD2.F32 R82, -RZ, R83.reuse.H0_H0 ;  /* 0x20000053ff527230 */ /* 0x100fe20000004100 */
[----:B------:R-:W-:Y:S01]  /*5d60*/  F2FP.F16.E4M3.UNPACK_B R85, R148.H1 ;  /* 0x00000094ff55723e */ /* 0x000fe200030006ff */
[----:B------:R-:W-:Y:S01]  /*5d70*/  HADD2.F32 R83, -RZ, R83.H1_H1 ;  /* 0x30000053ff537230 */ /* 0x000fe20000004100 */
[-C--:B------:R-:W-:Y:S01]  /*5d80*/  F2FP.F16.E4M3.UNPACK_B R87, R149.reuse ;  /* 0x00000095ff57723e */ /* 0x080fe200020006ff */
[----:B------:R-:W-:Y:S01]  /*5d90*/  BSSY.RECONVERGENT B0, `(.L_x_100) ;  /* 0x000011d000007945 */ /* 0x000fe20003800200 */
[----:B------:R-:W-:Y:S01]  /*5da0*/  F2FP.F16.E4M3.UNPACK_B R89, R149.H1 ;  /* 0x00000095ff59723e */ /* 0x000fe200030006ff */
[----:B------:R-:W-:Y:S01]  /*5db0*/  HADD2.F32 R84, -RZ, R85.H0_H0 ;  /* 0x20000055ff547230 */ /* 0x000fe20000004100 */
[-C--:B------:R-:W-:Y:S01]  /*5dc0*/  F2FP.F16.E4M3.UNPACK_B R91, R150.reuse ;  /* 0x00000096ff5b723e */ /* 0x080fe200020006ff */
[----:B------:R-:W-:Y:S01]  /*5dd0*/  HADD2.F32 R88, -RZ, R87.H1_H1 ;  /* 0x30000057ff587230 */ /* 0x000fe20000004100 */
[----:B------:R-:W-:Y:S01]  /*5de0*/  F2FP.F16.E4M3.UNPACK_B R93, R150.H1 ;  /* 0x00000096ff5d723e */ /* 0x000fe200030006ff */
[----:B------:R-:W-:Y:S01]  /*5df0*/  HADD2.F32 R86, -RZ, R85.H1_H1 ;  /* 0x30000055ff567230 */ /* 0x000fe20000004100 */
[-C--:B------:R-:W-:Y:S01]  /*5e00*/  F2FP.F16.E4M3.UNPACK_B R95, R151.reuse ;  /* 0x00000097ff5f723e */ /* 0x080fe200020006ff */
[----:B------:R-:W2:Y:S01]  /*5e10*/  LDTM.x64 R4, tmem[UR4] ;  /* 0x00000004000479ee */ /* 0x000ea20008340000 */
[----:B------:R-:W-:Y:S01]  /*5e20*/  F2FP.F16.E4M3.UNPACK_B R97, R151.H1 ;  /* 0x00000097ff61723e */ /* 0x000fe200030006ff */
[----:B------:R-:W-:Y:S01]  /*5e30*/  HADD2.F32 R85, -RZ, R87.H0_H0 ;  /* 0x20000057ff557230 */ /* 0x000fe20000004100 */
[-C--:B------:R-:W-:Y:S01]  /*5e40*/  F2FP.F16.E4M3.UNPACK_B R99, R152.reuse ;  /* 0x00000098ff63723e */ /* 0x080fe200020006ff */
[----:B------:R-:W-:Y:S01]  /*5e50*/  HADD2.F32 R87, -RZ, R89.H0_H0 ;  /* 0x20000059ff577230 */ /* 0x000fe20000004100 */
[----:B------:R-:W-:Y:S01]  /*5e60*/  F2FP.F16.E4M3.UNPACK_B R101, R152.H1 ;  /* 0x00000098ff65723e */ /* 0x000fe200030006ff */
[----:B------:R-:W-:Y:S01]  /*5e70*/  HADD2.F32 R92, -RZ, R91.H1_H1 ;  /* 0x3000005bff5c7230 */ /* 0x000fe20000004100 */
[----:B------:R-:W-:Y:S01]  /*5e80*/  SHF.L.U32 R199, R176, 0x4, RZ ;  /* 0x00000004b0c77819 */ /* 0x000fe200000006ff */
[----:B------:R-:W-:Y:S01]  /*5e90*/  HADD2.F32 R96, -RZ, R95.H1_H1 ;  /* 0x3000005fff607230 */ /* 0x000fe20000004100 */
[----:B------:R-:W-:Y:S01]  /*5ea0*/  SHF.L.U32 R207, R175, 0x4, RZ ;  /* 0x00000004afcf7819 */ /* 0x000fe200000006ff */
[----:B------:R-:W-:Y:S01]  /*5eb0*/  HADD2.F32 R100, -RZ, R99.H1_H1 ;  /* 0x30000063ff647230 */ /* 0x000fe20000004100 */
[----:B------:R-:W-:Y:S01]  /*5ec0*/  IADD3 R192, PT, PT, R186, R199, RZ ;  /* 0x000000c7bac07210 */ /* 0x000fe20007ffe0ff */
[----:B------:R-:W-:Y:S01]  /*5ed0*/  HADD2.F32 R90, -RZ, R89.H1_H1 ;  /* 0x30000059ff5a7230 */ /* 0x000fe20000004100 */
[----:B------:R-:W-:Y:S01]  /*5ee0*/  SHF.L.U32 R205, R184, 0x4, RZ ;  /* 0x00000004b8cd7819 */ /* 0x000fe200000006ff */
[----:B------:R-:W-:Y:S01]  /*5ef0*/  HADD2.F32 R89, -RZ, R91.H0_H0 ;  /* 0x2000005bff597230 */ /* 0x000fe20000004100 */
[-C--:B------:R-:W-:Y:S01]  /*5f00*/  F2FP.F16.E4M3.UNPACK_B R103, R153.reuse ;  /* 0x00000099ff67723e */ /* 0x080fe200020006ff */
[--C-:B------:R-:W-:Y:S01]  /*5f10*/  HADD2.F32 R91, -RZ, R93.reuse.H0_H0 ;  /* 0x2000005dff5b7230 */ /* 0x100fe20000004100 */
[----:B------:R-:W-:Y:S01]  /*5f20*/  IADD3 R194, PT, PT, R205, R192, RZ ;  /* 0x000000c0cdc27210 */ /* 0x000fe20007ffe0ff */
[----:B------:R-:W-:Y:S01]  /*5f30*/  HADD2.F32 R94, -RZ, R93.H1_H1 ;  /* 0x3000005dff5e7230 */ /* 0x000fe20000004100 */
[----:B------:R-:W-:Y:S01]  /*5f40*/  F2FP.F16.E4M3.UNPACK_B R105, R153.H1 ;  /* 0x00000099ff69723e */ /* 0x000fe200030006ff */
[----:B------:R-:W-:Y:S01]  /*5f50*/  HADD2.F32 R93, -RZ, R95.H0_H0 ;  /* 0x2000005fff5d7230 */ /* 0x000fe20000004100 */
[-C--:B------:R-:W-:Y:S01]  /*5f60*/  F2FP.F16.E4M3.UNPACK_B R107, R154.reuse ;  /* 0x0000009aff6b723e */ /* 0x080fe200020006ff */
[----:B------:R-:W-:Y:S01]  /*5f70*/  HADD2.F32 R104, -RZ, R103.H1_H1 ;  /* 0x30000067ff687230 */ /* 0x000fe20000004100 */
[----:B------:R-:W-:Y:S01]  /*5f80*/  F2FP.F16.E4M3.UNPACK_B R109, R154.H1 ;  /* 0x0000009aff6d723e */ /* 0x000fe200030006ff */
[C---:B--2---:R-:W-:Y:S01]  /*5f90*/  FMUL R0, R78.reuse, R4 ;  /* 0x000000044e007220 */ /* 0x044fe20000400000 */
[C---:B-1----:R-:W-:Y:S01]  /*5fa0*/  FMUL R2, R78.reuse, R5 ;  /* 0x000000054e027220 */ /* 0x042fe20000400000 */
[C---:B------:R-:W-:Y:S01]  /*5fb0*/  FMUL R4, R78.reuse, R8 ;  /* 0x000000084e047220 */ /* 0x040fe20000400000 */
[C---:B------:R-:W-:Y:S01]  /*5fc0*/  FMUL R5, R78.reuse, R9 ;  /* 0x000000094e057220 */ /* 0x040fe20000400000 */
[C---:B------:R-:W-:Y:S01]  /*5fd0*/  FFMA R0, R81.reuse, R82, R0 ;  /* 0x0000005251007223 */ /* 0x040fe20000000000 */
[C---:B------:R-:W-:Y:S01]  /*5fe0*/  FFMA R2, R81.reuse, R83, R2 ;  /* 0x0000005351027223 */ /* 0x040fe20000000002 */
[C---:B------:R-:W-:Y:S01]  /*5ff0*/  FMUL R8, R78.reuse, R12 ;  /* 0x0000000c4e087220 */ /* 0x040fe20000400000 */
[C---:B------:R-:W-:Y:S01]  /*6000*/  FMUL R9, R78.reuse, R13 ;  /* 0x0000000d4e097220 */ /* 0x040fe20000400000 */
[C---:B------:R-:W-:Y:S01]  /*6010*/  FMUL R12, R78.reuse, R16 ;  /* 0x000000104e0c7220 */ /* 0x040fe20000400000 */
[C---:B------:R-:W-:Y:S01]  /*6020*/  FMUL R13, R78.reuse, R17 ;  /* 0x000000114e0d7220 */ /* 0x040fe20000400000 */
[C---:B------:R-:W-:Y:S01]  /*6030*/  FMUL R16, R78.reuse, R20 ;  /* 0x000000144e107220 */ /* 0x040fe20000400000 */
[C---:B------:R-:W-:Y:S01]  /*6040*/  FMUL R17, R78.reuse, R21 ;  /* 0x000000154e117220 */ /* 0x040fe20000400000 */
[C---:B------:R-:W-:Y:S01]  /*6050*/  FMUL R20, R78.reuse, R24 ;  /* 0x000000184e147220 */ /* 0x040fe20000400000 */
[C---:B------:R-:W-:Y:S01]  /*6060*/  FMUL R21, R78.reuse, R25 ;  /* 0x000000194e157220 */ /* 0x040fe20000400000 */
[----:B------:R-:W-:Y:S02]  /*6070*/  HADD2.F32 R108, -RZ, R107.H1_H1 ;  /* 0x3000006bff6c7230 */ /* 0x000fe40000004100 */
[C---:B------:R-:W-:Y:S01]  /*6080*/  FMUL R24, R78.reuse, R28 ;  /* 0x0000001c4e187220 */ /* 0x040fe20000400000 */
[C---:B------:R-:W-:Y:S01]  /*6090*/  FMUL R25, R78.reuse, R29 ;  /* 0x0000001d4e197220 */ /* 0x040fe20000400000 */
[C---:B------:R-:W-:Y:S01]  /*60a0*/  FMUL R28, R78.reuse, R32 ;  /* 0x000000204e1c7220 */ /* 0x040fe20000400000 */
[C---:B------:R-:W-:Y:S01]  /*60b0*/  FMUL R29, R78.reuse, R33 ;  /* 0x000000214e1d7220 */ /* 0x040fe20000400000 */
[C---:B------:R-:W-:Y:S01]  /*60c0*/  FMUL R32, R78.reuse, R36 ;  /* 0x000000244e207220 */ /* 0x040fe20000400000 */
[----:B------:R-:W-:Y:S01]  /*60d0*/  F2FP.F16.E4M3.UNPACK_B R111, R155 ;  /* 0x0000009bff6f723e */ /* 0x000fe200020006ff */
[C---:B------:R-:W-:Y:S01]  /*60e0*/  FMUL R33, R78.reuse, R37 ;  /* 0x000000254e217220 */ /* 0x040fe20000400000 */
[C---:B------:R-:W-:Y:S01]  /*60f0*/  FMUL R36, R78.reuse, R40 ;  /* 0x000000284e247220 */ /* 0x040fe20000400000 */
[----:B------:R-:W-:Y:S01]  /*6100*/  F2FP.F16.E4M3.UNPACK_B R113, R155.H1 ;  /* 0x0000009bff71723e */ /* 0x000fe200030006ff */
[C---:B------:R-:W-:Y:S01]  /*6110*/  FMUL R37, R78.reuse, R41 ;  /* 0x000000294e257220 */ /* 0x040fe20000400000 */
[----:B------:R-:W-:Y:S02]  /*6120*/  HADD2.F32 R112, -RZ, R111.H1_H1 ;  /* 0x3000006fff707230 */ /* 0x000fe40000004100 */
        /* <DEDUP_REMOVED lines=26> */
[C---:B------:R-:W-:Y:S01]  /*62d0*/  FFMA R3, R81.reuse, R84, R3 ;  /* 0x0000005451037223 */ /* 0x040fe20000000003 */
[C---:B------:R-:W-:Y:S01]  /*62e0*/  FFMA R7, R81.reuse, R86, R7 ;  /* 0x0000005651077223 */ /* 0x040fe20000000007 */
[----:B------:R-:W-:Y:S01]  /*62f0*/  F2FP.F16.E4M3.UNPACK_B R131, R160 ;  /* 0x000000a0ff83723e */ /* 0x000fe200020006ff */
[C---:B------:R-:W-:Y:S01]  /*6300*/  FFMA R4, R81.reuse, R85, R4 ;  /* 0x0000005551047223 */ /* 0x040fe20000000004 */
[C---:B------:R-:W-:Y:S01]  /*6310*/  FFMA R5, R81.reuse, R88, R5 ;  /* 0x0000005851057223 */ /* 0x040fe20000000005 */
[----:B------:R-:W-:Y:S01]  /*6320*/  F2FP.F16.E4M3.UNPACK_B R133, R160.H1 ;  /* 0x000000a0ff85723e */ /* 0x000fe200030006ff */
[----:B------:R-:W-:Y:S01]  /*6330*/  FFMA R6, R81, R87, R6 ;  /* 0x0000005751067223 */ /* 0x000fe20000000006 */
[----:B------:R-:W-:Y:S01]  /*6340*/  F2FP.SATFINITE.E4M3.F32.PACK_AB_MERGE_C R195, R7, R3, RZ ;  /* 0x0000000307c3723e */ /* 0x000fe200048070ff */
[----:B------:R-:W-:Y:S02]  /*6350*/  HADD2.F32 R128, -RZ, R127.H1_H1 ;  /* 0x3000007fff807230 */ /* 0x000fe40000004100 */
[----:B------:R-:W-:Y:S01]  /*6360*/  FMUL R11, R78, R11 ;  /* 0x0000000b4e0b7220 */ /* 0x000fe20000400000 */
[----:B------:R-:W-:Y:S01]  /*6370*/  HADD2.F32 R132, -RZ, R131.H1_H1 ;  /* 0x30000083ff847230 */ /* 0x000fe20000004100 */
[----:B------:R-:W-:Y:S01]  /*6380*/  F2FP.SATFINITE.E4M3.F32.PACK_AB_MERGE_C R200, R2, R0, R195 ;  /* 0x0000000002c8723e */ /* 0x000fe200048070c3 */
[----:B------:R-:W-:Y:S01]  /*6390*/  FMUL R10, R78, R14 ;  /* 0x0000000e4e0a7220 */ /* 0x000fe20000400000 */
[----:B------:R-:W-:Y:S01]  /*63a0*/  IADD3 R195, PT, PT, R186, R207, RZ ;  /* 0x000000cfbac37210 */ /* 0x000fe20007ffe0ff */
[C---:B------:R-:W-:Y:S01]  /*63b0*/  FFMA R11, R81.reuse, R90, R11 ;  /* 0x0000005a510b7223 */ /* 0x040fe2000000000b */
[C---:B------:R-:W-:Y:S01]  /*63c0*/  FFMA R8, R81.reuse, R89, R8 ;  /* 0x0000005951087223 */ /* 0x040fe20000000008 */
[C---:B------:R-:W-:Y:S01]  /*63d0*/  FFMA R9, R81.reuse, R92, R9 ;  /* 0x0000005c51097223 */ /* 0x040fe20000000009 */
[--C-:B------:R-:W-:Y:S02]  /*63e0*/  HADD2.F32 R95, -RZ, R97.reuse.H0_H0 ;  /* 0x20000061ff5f7230 */ /* 0x100fe40000004100 */
[----:B------:R-:W-:Y:S01]  /*63f0*/  FFMA R10, R81, R91, R10 ;  /* 0x0000005b510a7223 */ /* 0x000fe2000000000a */
[----:B------:R-:W-:Y:S01]  /*6400*/  F2FP.SATFINITE.E4M3.F32.PACK_AB_MERGE_C R201, R11, R6, RZ ;  /* 0x000000060bc9723e */ /* 0x000fe200048070ff */
[C---:B------:R-:W-:Y:S01]  /*6410*/  FMUL R15, R78.reuse, R15 ;  /* 0x0000000f4e0f7220 */ /* 0x040fe20000400000 */
[----:B------:R-:W-:Y:S02]  /*6420*/  HADD2.F32 R98, -RZ, R97.H1_H1 ;  /* 0x30000061ff627230 */ /* 0x000fe40000004100 */
[C---:B------:R-:W-:Y:S01]  /*6430*/  FMUL R14, R78.reuse, R18 ;  /* 0x000000124e0e7220 */ /* 0x040fe20000400000 */
[----:B------:R-:W-:Y:S01]  /*6440*/  F2FP.SATFINITE.E4M3.F32.PACK_AB_MERGE_C R201, R5, R4, R201 ;  /* 0x0000000405c9723e */ /* 0x000fe200048070c9 */
[----:B------:R-:W-:Y:S02]  /*6450*/  HADD2.F32 R97, -RZ, R99.H0_H0 ;  /* 0x20000063ff617230 */ /* 0x000fe40000004100 */
[C---:B------:R-:W-:Y:S01]  /*6460*/  FFMA R15, R81.reuse, R94, R15 ;  /* 0x0000005e510f7223 */ /* 0x040fe2000000000f */
[C---:B------:R-:W-:Y:S01]  /*6470*/  FFMA R12, R81.reuse, R93, R12 ;  /* 0x0000005d510c7223 */ /* 0x040fe2000000000c */
[----:B------:R-:W-:Y:S01]  /*6480*/  FFMA R13, R81, R96, R13 ;  /* 0x00000060510d7223 */ /* 0x000fe2000000000d */
[----:B------:R-:W-:Y:S01]  /*6490*/  F2FP.F16.E4M3.UNPACK_B R135, R161 ;  /* 0x000000a1ff87723e */ /* 0x000fe200020006ff */
[--C-:B------:R-:W-:Y:S01]  /*64a0*/  HADD2.F32 R99, -RZ, R101.reuse.H0_H0 ;  /* 0x20000065ff637230 */ /* 0x100fe20000004100 */
[----:B------:R-:W-:Y:S01]  /*64b0*/  F2FP.SATFINITE.E4M3.F32.PACK_AB_MERGE_C R202, R15, R10, RZ ;  /* 0x0000000a0fca723e */ /* 0x000fe200048070ff */
[----:B------:R-:W-:Y:S01]  /*64c0*/  FFMA R14, R81, R95, R14 ;  /* 0x0000005f510e7223 */ /* 0x000fe2000000000e */
[C---:B------:R-:W-:Y:S01]  /*64d0*/  FMUL R19, R78.reuse, R19 ;  /* 0x000000134e137220 */ /* 0x040fe20000400000 */
[----:B------:R-:W-:Y:S01]  /*64e0*/  HADD2.F32 R102, -RZ, R101.H1_H1 ;  /* 0x30000065ff667230 */ /* 0x000fe20000004100 */
[----:B------:R-:W-:Y:S01]  /*64f0*/  F2FP.SATFINITE.E4M3.F32.PACK_AB_MERGE_C R202, R9, R8, R202 ;  /* 0x0000000809ca723e */ /* 0x000fe200048070ca */
[----:B------:R-:W-:Y:S02]  /*6500*/  HADD2.F32 R101, -RZ, R103.H0_H0 ;  /* 0x20000067ff657230 */ /* 0x000fe40000004100 */
[C---:B------:R-:W-:Y:S01]  /*6510*/  FFMA R19, R81.reuse, R98, R19 ;  /* 0x0000006251137223 */ /* 0x040fe20000000013 */
[C---:B------:R-:W-:Y:S01]  /*6520*/  FFMA R16, R81.reuse, R97, R16 ;  /* 0x0000006151107223 */ /* 0x040fe20000000010 */
[----:B------:R-:W-:Y:S01]  /*6530*/  FFMA R17, R81, R100, R17 ;  /* 0x0000006451117223 */ /* 0x000fe20000000011 */
[----:B------:R-:W-:Y:S02]  /*6540*/  HADD2.F32 R136, -RZ, R135.H1_H1 ;  /* 0x30000087ff887230 */ /* 0x000fe40000004100 */
[C---:B------:R-:W-:Y:S01]  /*6550*/  FMUL R18, R78.reuse, R22 ;  /* 0x000000164e127220 */ /* 0x040fe20000400000 */
[----:B------:R-:W-:Y:S01]  /*6560*/  F2FP.F16.E4M3.UNPACK_B R137, R161.H1 ;  /* 0x000000a1ff89723e */ /* 0x000fe200030006ff */
[C---:B------:R-:W-:Y:S01]  /*6570*/  FMUL R23, R78.reuse, R23 ;  /* 0x000000174e177220 */ /* 0x040fe20000400000 */
[--C-:B------:R-:W-:Y:S01]  /*6580*/  HADD2.F32 R103, -RZ, R105.reuse.H0_H0 ;  /* 0x20000069ff677230 */ /* 0x100fe20000004100 */
[----:B------:R-:W-:Y:S01]  /*6590*/  F2FP.SATFINITE.E4M3.F32.PACK_AB_MERGE_C R203, R19, R14, RZ ;  /* 0x0000000e13cb723e */ /* 0x000fe200048070ff */
[C---:B------:R-:W-:Y:S01]  /*65a0*/  FFMA R18, R81.reuse, R99, R18 ;  /* 0x0000006351127223 */ /* 0x040fe20000000012 */
[C---:B------:R-:W-:Y:S01]  /*65b0*/  FFMA R23, R81.reuse, R102, R23 ;  /* 0x0000006651177223 */ /* 0x040fe20000000017 */
[----:B------:R-:W-:Y:S01]  /*65c0*/  FFMA R20, R81, R101, R20 ;  /* 0x0000006551147223 */ /* 0x000fe20000000014 */
[----:B------:R-:W-:Y:S01]  /*65d0*/  F2FP.F16.E4M3.UNPACK_B R139, R162 ;  /* 0x000000a2ff8b723e */ /* 0x000fe200020006ff */
[----:B------:R-:W-:Y:S01]  /*65e0*/  HADD2.F32 R106, -RZ, R105.H1_H1 ;  /* 0x30000069ff6a7230 */ /* 0x000fe20000004100 */
[----:B------:R-:W-:Y:S01]  /*65f0*/  F2FP.SATFINITE.E4M3.F32.PACK_AB_MERGE_C R203, R13, R12, R203 ;  /* 0x0000000c0dcb723e */ /* 0x000fe200048070cb */
[----:B------:R-:W-:Y:S01]  /*6600*/  FFMA R21, R81, R104, R21 ;  /* 0x0000006851157223 */ /* 0x000fe20000000015 */
[----:B------:R-:W-:Y:S01]  /*6610*/  F2FP.SATFINITE.E4M3.F32.PACK_AB_MERGE_C R208, R23, R18, RZ ;  /* 0x0000001217d0723e */ /* 0x000fe200048070ff */
[----:B------:R-:W-:Y:S02]  /*6620*/  HADD2.F32 R105, -RZ, R107.H0_H0 ;  /* 0x2000006bff697230 */ /* 0x000fe40000004100 */
[C---:B------:R-:W-:Y:S01]  /*6630*/  FMUL R22, R78.reuse, R26 ;  /* 0x0000001a4e167220 */ /* 0x040fe20000400000 */
[----:B------:R1:W-:Y:S01]  /*6640*/  STS.128 [R172+UR49+0x8200], R200 ;  /* 0x008200c8ac007988 */ /* 0x0003e20008000c31 */
[----:B------:R-:W-:Y:S01]  /*6650*/  F2FP.SATFINITE.E4M3.F32.PACK_AB_MERGE_C R208, R17, R16, R208 ;  /* 0x0000001011d0723e */ /* 0x000fe200048070d0 */
[----:B------:R-:W-:Y:S02]  /*6660*/  HADD2.F32 R140, -RZ, R139.H1_H1 ;  /* 0x3000008bff8c7230 */ /* 0x000fe40000004100 */
[C---:B------:R-:W-:Y:S01]  /*6670*/  FFMA R22, R81.reuse, R103, R22 ;  /* 0x0000006751167223 */ /* 0x040fe20000000016 */
[C---:B------:R-:W-:Y:S01]  /*6680*/  FMUL R27, R78.reuse, R27 ;  /* 0x0000001b4e1b7220 */ /* 0x040fe20000400000 */
[--C-:B------:R-:W-:Y:S02]  /*6690*/  HADD2.F32 R107, -RZ, R109.reuse.H0_H0 ;  /* 0x2000006dff6b7230 */ /* 0x100fe40000004100 */
[C---:B------:R-:W-:Y:S01]  /*66a0*/  FMUL R26, R78.reuse, R30 ;  /* 0x0000001e4e1a7220 */ /* 0x040fe20000400000 */
[----:B------:R-:W-:Y:S02]  /*66b0*/  HADD2.F32 R110, -RZ, R109.H1_H1 ;  /* 0x3000006dff6e7230 */ /* 0x000fe40000004100 */
[C---:B------:R-:W-:Y:S01]  /*66c0*/  FFMA R27, R81.reuse, R106, R27 ;  /* 0x0000006a511b7223 */ /* 0x040fe2000000001b */
[C---:B------:R-:W-:Y:S01]  /*66d0*/  FFMA R24, R81.reuse, R105, R24 ;  /* 0x0000006951187223 */ /* 0x040fe20000000018 */
[----:B------:R-:W-:Y:S01]  /*66e0*/  FFMA R25, R81, R108, R25 ;  /* 0x0000006c51197223 */ /* 0x000fe20000000019 */
[----:B------:R-:W-:Y:S01]  /*66f0*/  F2FP.F16.E4M3.UNPACK_B R141, R162.H1 ;  /* 0x000000a2ff8d723e */ /* 0x000fe200030006ff */
[----:B------:R-:W-:Y:S01]  /*6700*/  HADD2.F32 R109, -RZ, R111.H0_H0 ;  /* 0x2000006fff6d7230 */ /* 0x000fe20000004100 */
[----:B------:R-:W-:Y:S01]  /*6710*/  F2FP.SATFINITE.E4M3.F32.PACK_AB_MERGE_C R209, R27, R22, RZ ;  /* 0x000000161bd1723e */ /* 0x000fe200048070ff */
[----:B------:R-:W-:Y:S01]  /*6720*/  FFMA R26, R81, R107, R26 ;  /* 0x0000006b511a7223 */ /* 0x000fe2000000001a */
[C---:B------:R-:W-:Y:S01]  /*6730*/  FMUL R31, R78.reuse, R31 ;  /* 0x0000001f4e1f7220 */ /* 0x040fe20000400000 */
[--C-:B------:R-:W-:Y:S01]  /*6740*/  HADD2.F32 R111, -RZ, R113.reuse.H0_H0 ;  /* 0x20000071ff6f7230 */ /* 0x100fe20000004100 */
[----:B------:R-:W-:Y:S01]  /*6750*/  F2FP.SATFINITE.E4M3.F32.PACK_AB_MERGE_C R209, R21, R20, R209 ;  /* 0x0000001415d1723e */ /* 0x000fe200048070d1 */
[----:B------:R-:W-:Y:S02]  /*6760*/  HADD2.F32 R114, -RZ, R113.H1_H1 ;  /* 0x30000071ff727230 */ /* 0x000fe40000004100 */
[C---:B------:R-:W-:Y:S01]  /*6770*/  FFMA R31, R81.reuse, R110, R31 ;  /* 0x0000006e511f7223 */ /* 0x040fe2000000001f */
[C---:B------:R-:W-:Y:S01]  /*6780*/  FFMA R28, R81.reuse, R109, R28 ;  /* 0x0000006d511c7223 */ /* 0x040fe2000000001c */
[----:B------:R-:W-:Y:S01]  /*6790*/  FFMA R29, R81, R112, R29 ;  /* 0x00000070511d7223 */ /* 0x000fe2000000001d */
[----:B------:R-:W-:Y:S02]  /*67a0*/  HADD2.F32 R113, -RZ, R115.H0_H0 ;  /* 0x20000073ff717230 */ /* 0x000fe40000004100 */
[C---:B------:R-:W-:Y:S01]  /*67b0*/  FMUL R30, R78.reuse, R34 ;  /* 0x000000224e1e7220 */ /* 0x040fe20000400000 */
[----:B------:R-:W-:Y:S01]  /*67c0*/  F2FP.F16.E4M3.UNPACK_B R143, R163 ;  /* 0x000000a3ff8f723e */ /* 0x000fe200020006ff */
[C---:B------:R-:W-:Y:S01]  /*67d0*/  FMUL R35, R78.reuse, R35 ;  /* 0x000000234e237220 */ /* 0x040fe20000400000 */
[----:B------:R-:W-:Y:S01]  /*67e0*/  HADD2.F32 R115, -RZ, R117.H0_H0 ;  /* 0x20000075ff737230 */ /* 0x000fe20000004100 */
[----:B------:R-:W-:Y:S01]  /*67f0*/  F2FP.SATFINITE.E4M3.F32.PACK_AB_MERGE_C R210, R31, R26, RZ ;  /* 0x0000001a1fd2723e */ /* 0x000fe200048070ff */
[C---:B------:R-:W-:Y:S01]  /*6800*/  FFMA R30, R81.reuse, R111, R30 ;  /* 0x0000006f511e7223 */ /* 0x040fe2000000001e */
[C---:B------:R-:W-:Y:S01]  /*6810*/  FFMA R35, R81.reuse, R114, R35 ;  /* 0x0000007251237223 */ /* 0x040fe20000000023 */
[C---:B------:R-:W-:Y:S01]  /*6820*/  FFMA R32, R81.reuse, R113, R32 ;  /* 0x0000007151207223 */ /* 0x040fe20000000020 */
[----:B------:R-:W-:Y:S01]  /*6830*/  F2FP.F16.E4M3.UNPACK_B R145, R163.H1 ;  /* 0x000000a3ff91723e */ /* 0x000fe200030006ff */
[----:B------:R-:W-:Y:S01]  /*6840*/  FFMA R33, R81, R116, R33 ;  /* 0x0000007451217223 */ /* 0x000fe20000000021 */
[----:B------:R-:W-:Y:S01]  /*6850*/  F2FP.SATFINITE.E4M3.F32.PACK_AB_MERGE_C R210, R25, R24, R210 ;  /* 0x0000001819d2723e */ /* 0x000fe200048070d2 */
[----:B------:R-:W-:Y:S01]  /*6860*/  HADD2.F32 R144, -RZ, R143.H1_H1 ;  /* 0x3000008fff907230 */ /* 0x000fe20000004100 */
[----:B------:R-:W-:Y:S01]  /*6870*/  F2FP.SATFINITE.E4M3.F32.PACK_AB_MERGE_C R211, R35, R30, RZ ;  /* 0x0000001e23d3723e */ /* 0x000fe200048070ff */
[----:B------:R-:W-:Y:S02]  /*6880*/  HADD2.F32 R118, -RZ, R117.H1_H1 ;  /* 0x30000075ff767230 */ /* 0x000fe40000004100 */
[C---:B------:R-:W-:Y:S01]  /*6890*/  FMUL R34, R78.reuse, R38 ;  /* 0x000000264e227220 */ /* 0x040fe20000400000 */
[----:B------:R-:W-:Y:S01]  /*68a0*/  HADD2.F32 R117, -RZ, R119.H0_H0 ;  /* 0x20000077ff757230 */ /* 0x000fe20000004100 */
[----:B------:R-:W-:Y:S01]  /*68b0*/  F2FP.SATFINITE.E4M3.F32.PACK_AB_MERGE_C R211, R29, R28, R211 ;  /* 0x0000001c1dd3723e */ /* 0x000fe200048070d3 */
[C---:B------:R-:W-:Y:S01]  /*68c0*/  FMUL R39, R78.reuse, R39 ;  /* 0x000000274e277220 */ /* 0x040fe20000400000 */
[--C-:B------:R-:W-:Y:S02]  /*68d0*/  HADD2.F32 R119, -RZ, R121.reuse.H0_H0 ;  /* 0x20000079ff777230 */ /* 0x100fe40000004100 */
[C---:B------:R-:W-:Y:S01]  /*68e0*/  FFMA R34, R81.reuse, R115, R34 ;  /* 0x0000007351227223 */ /* 0x040fe20000000022 */
[----:B------:R-:W-:Y:S01]  /*68f0*/  HADD2.F32 R122, -RZ, R121.H1_H1 ;  /* 0x30000079ff7a7230 */ /* 0x000fe20000004100 */
[----:B------:R1:W-:Y:S01]  /*6900*/  STS.128 [R192+0x8010], R208 ;  /* 0x008010d0c0007388 */ /* 0x0003e20000000c00 */
[----:B------:R-:W-:Y:S02]  /*6910*/  HADD2.F32 R121, -RZ, R123.H0_H0 ;  /* 0x2000007bff797230 */ /* 0x000fe40000004100 */
[C---:B------:R-:W-:Y:S01]  /*6920*/  FFMA R39, R81.reuse, R118, R39 ;  /* 0x0000007651277223 */ /* 0x040fe20000000027 */
[C---:B------:R-:W-:Y:S01]  /*6930*/  FFMA R36, R81.reuse, R117, R36 ;  /* 0x0000007551247223 */ /* 0x040fe20000000024 */
[----:B------:R-:W-:Y:S01]  /*6940*/  FFMA R37, R81, R120, R37 ;  /* 0x0000007851257223 */ /* 0x000fe20000000025 */
[C---:B------:R-:W-:Y:S01]  /*6950*/  FMUL R38, R78.reuse, R42 ;  /* 0x0000002a4e267220 */ /* 0x040fe20000400000 */
[----:B------:R-:W-:Y:S01]  /*6960*/  ISETP.NE.AND P0, PT, R189, RZ, PT ;  /* 0x000000ffbd00720c */ /* 0x000fe20003f05270 */
[C---:B------:R-:W-:Y:S01]  /*6970*/  FMUL R43, R78.reuse, R43 ;  /* 0x0000002b4e2b7220 */ /* 0x040fe20000400000 */
[--C-:B------:R-:W-:Y:S01]  /*6980*/  HADD2.F32 R123, -RZ, R125.reuse.H0_H0 ;  /* 0x2000007dff7b7230 */ /* 0x100fe20000004100 */
[----:B------:R-:W-:Y:S01]  /*6990*/  F2FP.SATFINITE.E4M3.F32.PACK_AB_MERGE_C R212, R39, R34, RZ ;  /* 0x0000002227d4723e */ /* 0x000fe200048070ff */
[C---:B------:R-:W-:Y:S01]  /*69a0*/  FFMA R38, R81.reuse, R119, R38 ;  /* 0x0000007751267223 */ /* 0x040fe20000000026 */
[C---:B------:R-:W-:Y:S01]  /*69b0*/  FFMA R43, R81.reuse, R122, R43 ;  /* 0x0000007a512b7223 */ /* 0x040fe2000000002b */
[----:B------:R-:W-:Y:S01]  /*69c0*/  FFMA R40, R81, R121, R40 ;  /* 0x0000007951287223 */ /* 0x000fe20000000028 */
[----:B------:R-:W-:Y:S01]  /*69d0*/  F2FP.SATFINITE.E4M3.F32.PACK_AB_MERGE_C R212, R33, R32, R212 ;  /* 0x0000002021d4723e */ /* 0x000fe200048070d4 */
[----:B------:R-:W-:Y:S01]  /*69e0*/  FFMA R41, R81, R124, R41 ;  /* 0x0000007c51297223 */ /* 0x000fe20000000029 */
[----:B------:R-:W-:Y:S01]  /*69f0*/  HADD2.F32 R126, -RZ, R125.H1_H1 ;  /* 0x3000007dff7e7230 */ /* 0x000fe20000004100 */
[----:B------:R-:W-:Y:S01]  /*6a00*/  F2FP.SATFINITE.E4M3.F32.PACK_AB_MERGE_C R213, R43, R38, RZ ;  /* 0x000000262bd5723e */ /* 0x000fe200048070ff */
[----:B------:R-:W-:Y:S02]  /*6a10*/  HADD2.F32 R125, -RZ, R127.H0_H0 ;  /* 0x2000007fff7d7230 */ /* 0x000fe40000004100 */
[C---:B------:R-:W-:Y:S01]  /*6a20*/  FMUL R42, R78.reuse, R46 ;  /* 0x0000002e4e2a7220 */ /* 0x040fe20000400000 */
[----:B------:R-:W-:Y:S01]  /*6a30*/  FMUL R47, R78, R47 ;  /* 0x0000002f4e2f7220 */ /* 0x000fe20000400000 */
[--C-:B------:R-:W-:Y:S01]  /*6a40*/  HADD2.F32 R127, -RZ, R129.reuse.H0_H0 ;  /* 0x20000081ff7f7230 */ /* 0x100fe20000004100 */
[----:B------:R-:W-:Y:S01]  /*6a50*/  F2FP.SATFINITE.E4M3.F32.PACK_AB_MERGE_C R213, R37, R36, R213 ;  /* 0x0000002425d5723e */ /* 0x000fe200048070d5 */
[C---:B------:R-:W-:Y:S01]  /*6a60*/  FFMA R42, R81.reuse, R123, R42 ;  /* 0x0000007b512a7223 */ /* 0x040fe2000000002a */
[C---:B------:R-:W-:Y:S01]  /*6a70*/  FFMA R47, R81.reuse, R126, R47 ;  /* 0x0000007e512f7223 */ /* 0x040fe2000000002f */
[C---:B------:R-:W-:Y:S01]  /*6a80*/  FFMA R44, R81.reuse, R125, R44 ;  /* 0x0000007d512c7223 */ /* 0x040fe2000000002c */
[----:B------:R-:W-:Y:S01]  /*6a90*/  ISETP.NE.AND P6, PT, R198, RZ, PT ;  /* 0x000000ffc600720c */ /* 0x000fe20003fc5270 */
[----:B------:R-:W-:Y:S01]  /*6aa0*/  FFMA R45, R81, R128, R45 ;  /* 0x00000080512d7223 */ /* 0x000fe2000000002d */
[----:B------:R-:W-:Y:S01]  /*6ab0*/  HADD2.F32 R130, -RZ, R129.H1_H1 ;  /* 0x30000081ff827230 */ /* 0x000fe20000004100 */
[----:B------:R-:W-:Y:S01]  /*6ac0*/  F2FP.SATFINITE.E4M3.F32.PACK_AB_MERGE_C R214, R47, R42, RZ ;  /* 0x0000002a2fd6723e */ /* 0x000fe200048070ff */
[----:B------:R-:W-:Y:S02]  /*6ad0*/  HADD2.F32 R129, -RZ, R131.H0_H0 ;  /* 0x20000083ff817230 */ /* 0x000fe40000004100 */
[C---:B------:R-:W-:Y:S01]  /*6ae0*/  FMUL R46, R78.reuse, R50 ;  /* 0x000000324e2e7220 */ /* 0x040fe20000400000 */
[C---:B------:R-:W-:Y:S01]  /*6af0*/  FMUL R51, R78.reuse, R51 ;  /* 0x000000334e337220 */ /* 0x040fe20000400000 */
[--C-:B------:R-:W-:Y:S02]  /*6b00*/  HADD2.F32 R131, -RZ, R133.reuse.H0_H0 ;  /* 0x20000085ff837230 */ /* 0x100fe40000004100 */
[C---:B------:R-:W-:Y:S01]  /*6b10*/  FMUL R50, R78.reuse, R54 ;  /* 0x000000364e327220 */ /* 0x040fe20000400000 */
[C---:B------:R-:W-:Y:S01]  /*6b20*/  FFMA R46, R81.reuse, R127, R46 ;  /* 0x0000007f512e7223 */ /* 0x040fe2000000002e */
[----:B------:R-:W-:Y:S02]  /*6b30*/  HADD2.F32 R134, -RZ, R133.H1_H1 ;  /* 0x30000085ff867230 */ /* 0x000fe40000004100 */
[C---:B------:R-:W-:Y:S01]  /*6b40*/  FFMA R51, R81.reuse, R130, R51 ;  /* 0x0000008251337223 */ /* 0x040fe20000000033 */
[----:B------:R-:W-:Y:S02]  /*6b50*/  HADD2.F32 R133, -RZ, R135.H0_H0 ;  /* 0x20000087ff857230 */ /* 0x000fe40000004100 */
[C---:B------:R-:W-:Y:S01]  /*6b60*/  FMUL R55, R78.reuse, R55 ;  /* 0x000000374e377220 */ /* 0x040fe20000400000 */
[C---:B------:R-:W-:Y:S01]  /*6b70*/  FFMA R48, R81.reuse, R129, R48 ;  /* 0x0000008151307223 */ /* 0x040fe20000000030 */
[C---:B------:R-:W-:Y:S01]  /*6b80*/  FFMA R49, R81.reuse, R132, R49 ;  /* 0x0000008451317223 */ /* 0x040fe20000000031 */
[--C-:B------:R-:W-:Y:S02]  /*6b90*/  HADD2.F32 R135, -RZ, R137.reuse.H0_H0 ;  /* 0x20000089ff877230 */ /* 0x100fe40000004100 */
[C---:B------:R-:W-:Y:S01]  /*6ba0*/  FFMA R50, R81.reuse, R131, R50 ;  /* 0x0000008351327223 */ /* 0x040fe20000000032 */
[----:B------:R-:W-:Y:S02]  /*6bb0*/  HADD2.F32 R138, -RZ, R137.H1_H1 ;  /* 0x30000089ff8a7230 */ /* 0x000fe40000004100 */
[C---:B------:R-:W-:Y:S01]  /*6bc0*/  FMUL R54, R78.reuse, R58 ;  /* 0x0000003a4e367220 */ /* 0x040fe20000400000 */
[----:B------:R-:W-:Y:S02]  /*6bd0*/  HADD2.F32 R137, -RZ, R139.H0_H0 ;  /* 0x2000008bff897230 */ /* 0x000fe40000004100 */
[C---:B------:R-:W-:Y:S01]  /*6be0*/  FFMA R55, R81.reuse, R134, R55 ;  /* 0x0000008651377223 */ /* 0x040fe20000000037 */
        /* <DEDUP_REMOVED lines=16> */
[----:B------:R-:W-:Y:S01]  /*6cf0*/  FFMA R63, R81, R142, R63 ;  /* 0x0000008e513f7223 */ /* 0x000fe2000000003f */
[----:B------:R-:W-:Y:S01]  /*6d00*/  FMUL R67, R78, R67 ;  /* 0x000000434e437220 */ /* 0x000fe20000400000 */
[----:B------:R-:W-:Y:S01]  /*6d10*/  F2FP.SATFINITE.E4M3.F32.PACK_AB_MERGE_C R215, R51, R46, RZ ;  /* 0x0000002e33d7723e */ /* 0x000fe200048070ff */
[C---:B------:R-:W-:Y:S01]  /*6d20*/  FFMA R60, R81.reuse, R141, R60 ;  /* 0x0000008d513c7223 */ /* 0x040fe2000000003c */
[C---:B------:R-:W-:Y:S01]  /*6d30*/  FFMA R61, R81.reuse, R144, R61 ;  /* 0x00000090513d7223 */ /* 0x040fe2000000003d */
[C---:B------:R-:W-:Y:S01]  /*6d40*/  FFMA R62, R81.reuse, R143, R62 ;  /* 0x0000008f513e7223 */ /* 0x040fe2000000003e */
[----:B------:R-:W-:Y:S01]  /*6d50*/  FFMA R67, R81, R146, R67 ;  /* 0x0000009251437223 */ /* 0x000fe20000000043 */
[----:B------:R-:W-:Y:S02]  /*6d60*/  F2FP.SATFINITE.E4M3.F32.PACK_AB_MERGE_C R214, R41, R40, R214 ;  /* 0x0000002829d6723e */ /* 0x000fe400048070d6 */
[----:B------:R-:W-:Y:S02]  /*6d70*/  F2FP.SATFINITE.E4M3.F32.PACK_AB_MERGE_C R215, R45, R44, R215 ;  /* 0x0000002c2dd7723e */ /* 0x000fe400048070d7 */
[----:B------:R-:W-:Y:S02]  /*6d80*/  F2FP.SATFINITE.E4M3.F32.PACK_AB_MERGE_C R216, R55, R50, RZ ;  /* 0x0000003237d8723e */ /* 0x000fe400048070ff */
[----:B------:R-:W-:Y:S01]  /*6d90*/  F2FP.SATFINITE.E4M3.F32.PACK_AB_MERGE_C R217, R59, R54, RZ ;  /* 0x000000363bd9723e */ /* 0x000fe200048070ff */
[----:B------:R1:W-:Y:S01]  /*6da0*/  STS.128 [R195+0x8020], R212 ;  /* 0x008020d4c3007388 */ /* 0x0003e20000000c00 */
[----:B------:R-:W-:Y:S02]  /*6db0*/  F2FP.SATFINITE.E4M3.F32.PACK_AB_MERGE_C R218, R63, R58, RZ ;  /* 0x0000003a3fda723e */ /* 0x000fe400048070ff */
[----:B------:R-:W-:Y:S02]  /*6dc0*/  F2FP.SATFINITE.E4M3.F32.PACK_AB_MERGE_C R219, R67, R62, RZ ;  /* 0x0000003e43db723e */ /* 0x000fe400048070ff */
[----:B------:R-:W-:Y:S02]  /*6dd0*/  F2FP.SATFINITE.E4M3.F32.PACK_AB_MERGE_C R216, R49, R48, R216 ;  /* 0x0000003031d8723e */ /* 0x000fe400048070d8 */
[----:B------:R-:W-:Y:S02]  /*6de0*/  F2FP.SATFINITE.E4M3.F32.PACK_AB_MERGE_C R217, R53, R52, R217 ;  /* 0x0000003435d9723e */ /* 0x000fe400048070d9 */
[----:B------:R-:W-:Y:S02]  /*6df0*/  F2FP.SATFINITE.E4M3.F32.PACK_AB_MERGE_C R218, R57, R56, R218 ;  /* 0x0000003839da723e */ /* 0x000fe400048070da */
[----:B------:R-:W-:Y:S02]  /*6e00*/  F2FP.SATFINITE.E4M3.F32.PACK_AB_MERGE_C R219, R61, R60, R219 ;  /* 0x0000003c3ddb723e */ /* 0x000fe400048070db */
[----:B------:R-:W-:Y:S02]  /*6e10*/  LEA R204, R181, UR49, 0x3 ;  /* 0x00000031b5cc7c11 */ /* 0x000fe4000f8e18ff */
[----:B------:R-:W-:Y:S01]  /*6e20*/  @P6 SHF.L.U32 R221, R180, 0x1f, RZ ;  /* 0x0000001fb4dd6819 */ /* 0x000fe200000006ff */
[----:B------:R1:W-:Y:S01]  /*6e30*/  STS.128 [R194+0x8010], R216 ;  /* 0x008010d8c2007388 */ /* 0x0003e20000000c00 */
[----:B------:R-:W-:Y:S01]  /*6e40*/  @!PT LDS RZ, [RZ] ;  /* 0x00000000fffff984 */ /* 0x000fe20000000800 */
[----:B------:R-:W-:Y:S01]  /*6e50*/  @!PT LDS RZ, [RZ] ;  /* 0x00000000fffff984 */ /* 0x000fe20000000800 */
[----:B------:R-:W-:Y:S01]  /*6e60*/  @!PT LDS RZ, [RZ] ;  /* 0x00000000fffff984 */ /* 0x000fe20000000800 */
[----:B------:R-:W-:Y:S01]  /*6e70*/  @!PT LDS RZ, [RZ] ;  /* 0x00000000fffff984 */ /* 0x000fe20000000800 */
[----:B------:R2:W-:Y:S07]  /*6e80*/  MEMBAR.ALL.CTA ;  /* 0x0000000000007992 */ /* 0x0005ee0000008000 */
[----:B--2---:R-:W2:Y:S02]  /*6e90*/  FENCE.VIEW.ASYNC.S ;  /* 0x00000000000073c6 */ /* 0x004ea40000000000 */
[----:B--2---:R-:W-:Y:S06]  /*6ea0*/  BAR.SYNC.DEFER_BLOCKING 0x1, 0x80 ;  /* 0x0042000000007b1d */ /* 0x004fec0000010000 */
[----:B------:R-:W-:Y:S05]  /*6eb0*/  @P0 BRA `(.L_x_101) ;  /* 0x0000000000280947 */ /* 0x000fea0003800000 */
[----:B------:R-:W-:Y:S02]  /*6ec0*/  UIADD3 UR4, UPT, UPT, UR49, 0x8200, URZ ;  /* 0x0000820031047890 */ /* 0x000fe4000fffe0ff */
[----:B------:R-:W-:Y:S01]  /*6ed0*/  UIADD3 UR6, UP0, UPT, UR52, 0x680, URZ ;  /* 0x0000068034067890 */ /* 0x000fe2000ff1e0ff */
[----:B------:R-:W-:Y:S03]  /*6ee0*/  UMOV UR43, UR36 ;  /* 0x00000024002b7c82 */ /* 0x000fe60008000000 */
[----:B------:R-:W-:Y:S01]  /*6ef0*/  MOV R188, UR4 ;  /* 0x0000000400bc7c02 */ /* 0x000fe20008000f00 */
[----:B------:R-:W-:Y:S03]  /*6f00*/  UIADD3.X UR7, UPT, UPT, URZ, UR53, URZ, UP0, !UPT ;  /* 0x00000035ff077290 */ /* 0x000fe600087fe4ff */
[----:B------:R-:W-:Y:S11]  /*6f10*/  R2UR UR40, R188 ;  /* 0x00000000bc2872ca */ /* 0x000ff600000e0000 */
[----:B------:R-:W-:Y:S02]  /*6f20*/  @!UPT UIADD3 URZ, UPT, UPT, URZ, URZ, URZ ;  /* 0x000000fffffff290 */ /* 0x000fe4000fffe0ff */
[----:B------:R2:W-:Y:S01]  /*6f30*/  UTMASTG.3D [UR40], [UR6] ;  /* 0x00000028060073b5 */ /* 0x0005e20008010000 */
[----:B------:R0:W-:Y:S01]  /*6f40*/  UTMACMDFLUSH ;  /* 0x00000000000079b7 */ /* 0x0001e20000000000 */
[----:B--2---:R-:W-:Y:S04]  /*6f50*/  DEPBAR.LE SB0, 0x1 ;  /* 0x000080400000791a */ /* 0x004fe80000000000 */
.L_x_101:
[----:B------:R-:W-:Y:S05]  /*6f60*/  BSYNC.RECONVERGENT B0 ;  /* 0x0000000000007941 */ /* 0x000fea0003800200 */
.L_x_100:
[----:B------:R-:W-:Y:S06]  /*6f70*/  BAR.SYNC.DEFER_BLOCKING 0x1, 0x80 ;  /* 0x0042000000007b1d */ /* 0x000fec0000010000 */
[----:B------:R-:W2:Y:S01]  /*6f80*/  @P6 SYNCS.PHASECHK.TRANS64.TRYWAIT P0, [R204+URZ+0x70], R221 ;  /* 0x000070ddcc0065a7 */ /* 0x000ea200080011ff */
[----:B------:R-:W-:Y:S01]  /*6f90*/  BSSY B1, `(.L_x_102) ;  /* 0x0000023000017945 */ /* 0x000fe20003800000 */
[----:B--2---:R-:W-:Y:S03]  /*6fa0*/  @P6 SEL R196, RZ, 0x1, !P0 ;  /* 0x00000001ffc46807 */ /* 0x004fe60004000000 */
[----:B------:R-:W-:Y:S05]  /*6fb0*/  @!P6 BRA `(.L_x_103) ;  /* 0x000000000080e947 */ /* 0x000fea0003800000 */
[----:B------:R-:W-:Y:S01]  /*6fc0*/  ISETP.NE.AND P1, PT, R197, RZ, PT ;  /* 0x000000ffc500720c */ /* 0x000fe20003f25270 */
[----:B------:R-:W-:Y:S01]  /*6fd0*/  BSSY B0, `(.L_x_104) ;  /* 0x000000a000007945 */ /* 0x000fe20003800000 */
[----:B------:R-:W-:Y:S11]  /*6fe0*/  ISETP.NE.AND P0, PT, R196, RZ, PT ;  /* 0x000000ffc400720c */ /* 0x000ff60003f05270 */
[----:B------:R-:W-:Y:S04]  /*6ff0*/  @P1 IMAD R0, R181, 0x2000, R186 ;  /* 0x00002000b5001824 */ /* 0x000fe800078e02ba */
[C---:B------:R-:W-:Y:S01]  /*7000*/  @P1 IMAD.IADD R6, R0.reuse, 0x1, R199 ;  /* 0x0000000100061824 */ /* 0x040fe200078e02c7 */
[----:B------:R-:W-:Y:S03]  /*7010*/  @P1 IADD3 R4, PT, PT, R0, R207, RZ ;  /* 0x000000cf00041210 */ /* 0x000fe60007ffe0ff */
[----:B------:R-:W-:Y:S01]  /*7020*/  @P1 IMAD.IADD R2, R205, 0x1, R6 ;  /* 0x00000001cd021824 */ /* 0x000fe200078e0206 */
[----:B------:R-:W-:Y:S06]  /*7030*/  @P0 BRA `(.L_x_105) ;  /* 0x00000000000c0947 */ /* 0x000fec0003800000 */
[----:B------:R-:W-:Y:S04]  /*7040*/  SHF.L.U32 R3, R180, 0x1f, RZ ;  /* 0x0000001fb4037819 */ /* 0x000fe800000006ff */
[----:B------:R-:W2:Y:S02]  /*7050*/  SYNCS.PHASECHK.TRANS64.TRYWAIT P0, [R204+URZ+0x70], R3 ;  /* 0x00007003cc0075a7 */ /* 0x000ea400080011ff */
[----:B--2---:R-:W-:Y:S05]  /*7060*/  @!P0 BRA `(.L_x_106) ;  /* 0x0000004c00148947 */ /* 0x004fea0003800000 */
.L_x_105:
[----:B------:R-:W-:Y:S05]  /*7070*/  BSYNC B0 ;  /* 0x0000000000007941 */ /* 0x000fea0003800000 */
.L_x_104:
[----:B------:R-:W-:Y:S01]  /*7080*/  ISETP.NE.AND P0, PT, R197, RZ, PT ;  /* 0x000000ffc500720c */ /* 0x000fe20003f05270 */
[----:B--2---:R-:W-:Y:S02]  /*7090*/  VIADD R204, R204, 0x90 ;  /* 0x00000090cccc7836 */ /* 0x004fe40000000000 */
[----:B------:R-:W-:Y:S02]  /*70a0*/  IMAD.U32 R3, RZ, RZ, UR37 ;  /* 0x00000025ff037e24 */ /* 0x000fe4000f8e00ff */
[----:B------:R-:W-:Y:S03]  /*70b0*/  VIADD R181, R181, 0x1 ;  /* 0x00000001b5b57836 */ /* 0x000fe60000000000 */
[----:B------:R-:W-:Y:S05]  /*70c0*/  PRMT R3, R3, 0x654, R204 ;  /* 0x0000065403037816 */ /* 0x000fea00000000cc */
[----:B------:R2:W3:Y:S04]  /*70d0*/  @P0 LDS.128 R148, [R0] ;  /* 0x0000000000940984 */ /* 0x0004e80000000c00 */
[----:B------:R2:W4:Y:S04]  /*70e0*/  @P0 LDS.128 R156, [R4+0x20] ;  /* 0x00002000049c0984 */ /* 0x0005280000000c00 */
        /* <DEDUP_REMOVED lines=9> */
[----:B------:R-:W-:Y:S01]  /*7180*/  SEL R181, R181, RZ, P0 ;  /* 0x000000ffb5b57207 */ /* 0x000fe20000000000 */
[----:B-----5:R5:W-:Y:S02]  /*7190*/  SYNCS.ARRIVE.TRANS64.RED.A1T0 RZ, [R3+URZ], RZ ;  /* 0x000000ff03ff79a7 */ /* 0x020be400081004ff */
[----:B-----5:R-:W-:Y:S04]  /*71a0*/  SEL R3, RZ, 0x1, P0 ;  /* 0x00000001ff037807 */ /* 0x020fe80000000000 */
[----:B--234-:R-:W-:Y:S02]  /*71b0*/  LOP3.LUT R180, R180, R3, RZ, 0x3c, !PT ;  /* 0x00000003b4b47212 */ /* 0x01cfe400078e3cff */
.L_x_103:
[----:B------:R-:W-:Y:S05]  /*71c0*/  BSYNC B1 ;  /* 0x0000000000017941 */ /* 0x000fea0003800000 */
.L_x_102:
[----:B------:R-:W-:Y:S01]  /*71d0*/  VIADD R0, R80, 0x40 ;  /* 0x0000004050007836 */ /* 0x000fe20000000000 */
[----:B------:R-:W-:Y:S04]  /*71e0*/  BSSY.RECONVERGENT B6, `(.L_x_107) ;  /* 0x0000015000067945 */ /* 0x000fe80003800200 */
[----:B------:R-:W-:Y:S04]  /*71f0*/  SHF.R.U32.HI R0, RZ, 0x15, R0 ;  /* 0x00000015ff007819 */ /* 0x000fe80000011600 */
[----:B------:R-:W-:Y:S11]  /*7200*/  LOP3.LUT P0, RZ, R0, 0x3, R173, 0x48, !PT ;  /* 0x0000000300ff7812 */ /* 0x000ff600078048ad */
[----:B------:R-:W-:Y:S02]  /*7210*/  @!UPT UIADD3 URZ, UPT, UPT, URZ, URZ, URZ ;  /* 0x000000fffffff290 */ /* 0x000fe4000fffe0ff */
[----:B------:R-:W-:Y:S05]  /*7220*/  @!P0 BRA `(.L_x_108) ;  /* 0x0000000000408947 */ /* 0x000fea0003800000 */
[----:B------:R-:W2:Y:S01]  /*7230*/  LDCU.64 UR8, c[0x4][0x78] ;  /* 0x01000f00ff0877ac */ /* 0x000ea20008000a00 */
[----:B------:R-:W-:Y:S01]  /*7240*/  MOV R3, 0x0 ;  /* 0x0000000000037802 */ /* 0x000fe20000000f00 */
[----:B------:R-:W-:Y:S02]  /*7250*/  HFMA2 R12, -RZ, RZ, 0, 5.9604644775390625e-08 ;  /* 0x00000001ff0c7431 */ /* 0x000fe400000001ff */
[----:B------:R-:W-:Y:S02]  /*7260*/  IMAD.MOV.U32 R8, RZ, RZ, 0x192 ;  /* 0x00000192ff087424 */ /* 0x000fe400078e00ff */
[----:B------:R-:W-:Y:S01]  /*7270*/  IMAD.MOV.U32 R13, RZ, RZ, RZ ;  /* 0x000000ffff0d7224 */ /* 0x000fe200078e00ff */
[----:B------:R-:W3:Y:S01]  /*7280*/  LDCU.64 UR6, c[0x4][0x80] ;  /* 0x01001000ff0677ac */ /* 0x000ee20008000a00 */
[----:B------:R-:W4:Y:S01]  /*7290*/  LDC.64 R2, c[0x4][R3] ;  /* 0x0100000003027b82 */ /* 0x000f220000000a00 */
[----:B------:R-:W5:Y:S01]  /*72a0*/  LDCU.64 UR4, c[0x4][0x18] ;  /* 0x01000300ff0477ac */ /* 0x000f620008000a00 */
[----:B--2---:R-:W-:Y:S01]  /*72b0*/  MOV R5, UR9 ;  /* 0x0000000900057c02 */ /* 0x004fe20008000f00 */
[----:B------:R-:W-:Y:S01]  /*72c0*/  IMAD.U32 R4, RZ, RZ, UR8 ;  /* 0x00000008ff047e24 */ /* 0x000fe2000f8e00ff */
[----:B---3--:R-:W-:Y:S01]  /*72d0*/  MOV R7, UR7 ;  /* 0x0000000700077c02 */ /* 0x008fe20008000f00 */
[----:B------:R-:W-:Y:S01]  /*72e0*/  IMAD.U32 R6, RZ, RZ, UR6 ;  /* 0x00000006ff067e24 */ /* 0x000fe2000f8e00ff */
[----:B-----5:R-:W-:Y:S01]  /*72f0*/  MOV R11, UR5 ;  /* 0x00000005000b7c02 */ /* 0x020fe20008000f00 */
[----:B------:R-:W-:Y:S02]  /*7300*/  IMAD.U32 R10, RZ, RZ, UR4 ;  /* 0x00000004ff0a7e24 */ /* 0x000fe4000f8e00ff */
[----:B------:R-:W-:Y:S07]  /*7310*/  LEPC R20, `(.L_x_108) ;  /* 0x000000001014794e */ /* 0x000fee0000000000 */
[----:B-1--4-:R-:W-:Y:S05]  /*7320*/  CALL.ABS.NOINC R2 ;  /* 0x0000000002007343 */ /* 0x012fea0003c00000 */
.L_x_108:
[----:B------:R-:W-:Y:S05]  /*7330*/  BSYNC.RECONVERGENT B6 ;  /* 0x0000000000067941 */ /* 0x000fea0003800200 */
.L_x_107:
[----:B------:R-:W-:Y:S01]  /*7340*/  F2FP.F16.E4M3.UNPACK_B R4, R149 ;  /* 0x00000095ff04723e */ /* 0x000fe200020006ff */
[----:B------:R-:W-:Y:S05]  /*7350*/  WARPSYNC.ALL ;  /* 0x0000000000007948 */ /* 0x000fea0003800000 */
[----:B------:R-:W-:Y:S01]  /*7360*/  R2UR UR4, R80 ;  /* 0x00000000500472ca */ /* 0x000fe200000e0000 */
[--C-:B------:R-:W-:Y:S01]  /*7370*/  HADD2.F32 R88, -RZ, R4.reuse.H0_H0 ;  /* 0x20000004ff587230 */ /* 0x100fe20000004100 */
[-C--:B------:R-:W-:Y:S01]  /*7380*/  F2FP.F16.E4M3.UNPACK_B R0, R148.reuse ;  /* 0x00000094ff00723e */ /* 0x080fe200020006ff */
[----:B------:R-:W-:Y:S01]  /*7390*/  HADD2.F32 R83, -RZ, R4.H1_H1 ;  /* 0x30000004ff537230 */ /* 0x000fe20000004100 */
[----:B------:R-:W-:Y:S01]  /*73a0*/  F2FP.F16.E4M3.UNPACK_B R4, R151 ;  /* 0x00000097ff04723e */ /* 0x000fe200020006ff */
[----:B------:R-:W-:Y:S01]  /*73b0*/  BSSY.RECONVERGENT B0, `(.L_x_109) ;  /* 0x0000116000007945 */ /* 0x000fe20003800200 */
[----:B------:R-:W-:Y:S01]  /*73c0*/  F2FP.F16.E4M3.UNPACK_B R3, R148.H1 ;  /* 0x00000094ff03723e */ /* 0x000fe200030006ff */
[--C-:B------:R-:W-:Y:S01]  /*73d0*/  HADD2.F32 R2, -RZ, R0.reuse.H0_H0 ;  /* 0x20000000ff027230 */ /* 0x100fe20000004100 */
[----:B-1----:R-:W-:Y:S01]  /*73e0*/  F2FP.F16.E4M3.UNPACK_B R135, R162 ;  /* 0x000000a2ff87723e */ /* 0x002fe200020006ff */
[----:B------:R-:W-:Y:S01]  /*73f0*/  HADD2.F32 R82, -RZ, R0.H1_H1 ;  /* 0x30000000ff527230 */ /* 0x000fe20000004100 */
[----:B------:R-:W-:Y:S01]  /*7400*/  F2FP.F16.E4M3.UNPACK_B R0, R149.H1 ;  /* 0x00000095ff00723e */ /* 0x000fe200030006ff */
[--C-:B------:R-:W-:Y:S01]  /*7410*/  HADD2.F32 R84, -RZ, R3.reuse.H0_H0 ;  /* 0x20000003ff547230 */ /* 0x100fe20000004100 */
[----:B------:R-:W-:Y:S01]  /*7420*/  F2FP.F16.E4M3.UNPACK_B R125, R159.H1 ;  /* 0x0000009fff7d723e */ /* 0x000fe200030006ff */
[----:B------:R-:W-:Y:S01]  /*7430*/  HADD2.F32 R86, -RZ, R3.H1_H1 ;  /* 0x30000003ff567230 */ /* 0x000fe20000004100 */
[-C--:B------:R-:W-:Y:S01]  /*7440*/  F2FP.F16.E4M3.UNPACK_B R3, R150.reuse ;  /* 0x00000096ff03723e */ /* 0x080fe200020006ff */
[--C-:B------:R-:W-:Y:S01]  /*7450*/  HADD2.F32 R90, -RZ, R0.reuse.H0_H0 ;  /* 0x20000000ff5a7230 */ /* 0x100fe20000004100 */
[----:B------:R-:W-:Y:S01]  /*7460*/  ISETP.NE.AND P0, PT, R189, RZ, PT ;  /* 0x000000ffbd00720c */ /* 0x000fe20003f05270 */
[----:B------:R-:W-:Y:S01]  /*7470*/  HADD2.F32 R85, -RZ, R0.H1_H1 ;  /* 0x30000000ff557230 */ /* 0x000fe20000004100 */
[----:B------:R-:W-:Y:S01]  /*7480*/  F2FP.F16.E4M3.UNPACK_B R0, R150.H1 ;  /* 0x00000096ff00723e */ /* 0x000fe200030006ff */
[--C-:B------:R-:W-:Y:S01]  /*7490*/  HADD2.F32 R92, -RZ, R3.reuse.H0_H0 ;  /* 0x20000003ff5c7230 */ /* 0x100fe20000004100 */
[----:B------:R-:W-:Y:S01]  /*74a0*/  ISETP.NE.AND P6, PT, R198, RZ, PT ;  /* 0x000000ffc600720c */ /* 0x000fe20003fc5270 */
[----:B------:R-:W-:Y:S01]  /*74b0*/  HADD2.F32 R87, -RZ, R3.H1_H1 ;  /* 0x30000003ff577230 */ /* 0x000fe20000004100 */
[----:B------:R-:W-:Y:S01]  /*74c0*/  F2FP.F16.E4M3.UNPACK_B R3, R151.H1 ;  /* 0x00000097ff03723e */ /* 0x000fe200030006ff */
[--C-:B------:R-:W-:Y:S02]  /*74d0*/  HADD2.F32 R94, -RZ, R0.reuse.H0_H0 ;  /* 0x20000000ff5e7230 */ /* 0x100fe40000004100 */
[----:B------:R-:W-:Y:S01]  /*74e0*/  HADD2.F32 R89, -RZ, R0.H1_H1 ;  /* 0x30000000ff597230 */ /* 0x000fe20000004100 */
[-C--:B------:R-:W-:Y:S01]  /*74f0*/  F2FP.F16.E4M3.UNPACK_B R0, R152.reuse ;  /* 0x00000098ff00723e */ /* 0x080fe200020006ff */
[--C-:B------:R-:W-:Y:S02]  /*7500*/  HADD2.F32 R96, -RZ, R4.reuse.H0_H0 ;  /* 0x20000004ff607230 */ /* 0x100fe40000004100 */
[----:B------:R-:W-:Y:S01]  /*7510*/  HADD2.F32 R91, -RZ, R4.H1_H1 ;  /* 0x30000004ff5b7230 */ /* 0x000fe20000004100 */
[-C--:B------:R-:W-:Y:S01]  /*7520*/  F2FP.F16.E4M3.UNPACK_B R4, R153.reuse ;  /* 0x00000099ff04723e */ /* 0x080fe200020006ff */
[--C-:B------:R-:W-:Y:S02]  /*7530*/  HADD2.F32 R100, -RZ, R0.reuse.H0_H0 ;  /* 0x20000000ff647230 */ /* 0x100fe40000004100 */
[----:B------:R-:W-:Y:S01]  /*7540*/  HADD2.F32 R95, -RZ, R0.H1_H1 ;  /* 0x30000000ff5f7230 */ /* 0x000fe20000004100 */
[----:B------:R-:W-:Y:S01]  /*7550*/  F2FP.F16.E4M3.UNPACK_B R0, R153.H1 ;  /* 0x00000099ff00723e */ /* 0x000fe200030006ff */
[--C-:B------:R-:W-:Y:S02]  /*7560*/  HADD2.F32 R98, -RZ, R3.reuse.H0_H0 ;  /* 0x20000003ff627230 */ /* 0x100fe40000004100 */
[----:B------:R-:W-:Y:S01]  /*7570*/  HADD2.F32 R93, -RZ, R3.H1_H1 ;  /* 0x30000003ff5d7230 */ /* 0x000fe20000004100 */
[----:B------:R-:W-:Y:S01]  /*7580*/  F2FP.F16.E4M3.UNPACK_B R3, R152.H1 ;  /* 0x00000098ff03723e */ /* 0x000fe200030006ff */
[--C-:B------:R-:W-:Y:S02]  /*7590*/  HADD2.F32 R106, -RZ, R0.reuse.H0_H0 ;  /* 0x20000000ff6a7230 */ /* 0x100fe40000004100 */
[----:B------:R-:W-:Y:S01]  /*75a0*/  HADD2.F32 R101, -RZ, R0.H1_H1 ;  /* 0x30000000ff657230 */ /* 0x000fe20000004100 */
[-C--:B------:R-:W-:Y:S01]  /*75b0*/  F2FP.F16.E4M3.UNPACK_B R0, R154.reuse.H1 ;  /* 0x0000009aff00723e */ /* 0x080fe200030006ff */
[--C-:B------:R-:W-:Y:S02]  /*75c0*/  HADD2.F32 R104, -RZ, R4.reuse.H0_H0 ;  /* 0x20000004ff687230 */ /* 0x100fe40000004100 */
[----:B------:R-:W-:Y:S01]  /*75d0*/  HADD2.F32 R99, -RZ, R4.H1_H1 ;  /* 0x30000004ff637230 */ /* 0x000fe20000004100 */
[----:B------:R-:W-:Y:S01]  /*75e0*/  F2FP.F16.E4M3.UNPACK_B R4, R155 ;  /* 0x0000009bff04723e */ /* 0x000fe200020006ff */
[--C-:B------:R-:W-:Y:S02]  /*75f0*/  HADD2.F32 R102, -RZ, R3.reuse.H0_H0 ;  /* 0x20000003ff667230 */ /* 0x100fe40000004100 */
[----:B------:R-:W-:Y:S01]  /*7600*/  HADD2.F32 R97, -RZ, R3.H1_H1 ;  /* 0x30000003ff617230 */ /* 0x000fe20000004100 */
[----:B------:R-:W-:Y:S01]  /*7610*/  F2FP.F16.E4M3.UNPACK_B R3, R154 ;  /* 0x0000009aff03723e */ /* 0x000fe200020006ff */
[--C-:B------:R-:W-:Y:S02]  /*7620*/  HADD2.F32 R110, -RZ, R0.reuse.H0_H0 ;  /* 0x20000000ff6e7230 */ /* 0x100fe40000004100 */
[----:B------:R-:W-:Y:S01]  /*7630*/  HADD2.F32 R105, -RZ, R0.H1_H1 ;  /* 0x30000000ff697230 */ /* 0x000fe20000004100 */
[-C--:B------:R-:W-:Y:S01]  /*7640*/  F2FP.F16.E4M3.UNPACK_B R0, R156.reuse ;  /* 0x0000009cff00723e */ /* 0x080fe200020006ff */
[--C-:B------:R-:W-:Y:S02]  /*7650*/  HADD2.F32 R112, -RZ, R4.reuse.H0_H0 ;  /* 0x20000004ff707230 */ /* 0x100fe40000004100 */
[----:B------:R-:W-:Y:S01]  /*7660*/  HADD2.F32 R107, -RZ, R4.H1_H1 ;  /* 0x30000004ff6b7230 */ /* 0x000fe20000004100 */
[----:B------:R-:W-:Y:S01]  /*7670*/  F2FP.F16.E4M3.UNPACK_B R4, R157 ;  /* 0x0000009dff04723e */ /* 0x000fe200020006ff */
[--C-:B------:R-:W-:Y:S02]  /*7680*/  HADD2.F32 R108, -RZ, R3.reuse.H0_H0 ;  /* 0x20000003ff6c7230 */ /* 0x100fe40000004100 */
[----:B------:R-:W-:Y:S01]  /*7690*/  HADD2.F32 R103, -RZ, R3.H1_H1 ;  /* 0x30000003ff677230 */ /* 0x000fe20000004100 */
[----:B------:R-:W-:Y:S01]  /*76a0*/  F2FP.F16.E4M3.UNPACK_B R3, R155.H1 ;  /* 0x0000009bff03723e */ /* 0x000fe200030006ff */
[--C-:B------:R-:W-:Y:S02]  /*76b0*/  HADD2.F32 R116, -RZ, R0.reuse.H0_H0 ;  /* 0x20000000ff747230 */ /* 0x100fe40000004100 */
[----:B------:R-:W-:Y:S01]  /*76c0*/  HADD2.F32 R111, -RZ, R0.H1_H1 ;  /* 0x30000000ff6f7230 */ /* 0x000fe20000004100 */
[----:B------:R-:W-:Y:S01]  /*76d0*/  F2FP.F16.E4M3.UNPACK_B R0, R156.H1 ;  /* 0x0000009cff00723e */ /* 0x000fe200030006ff */
[--C-:B------:R-:W-:Y:S02]  /*76e0*/  HADD2.F32 R120, -RZ, R4.reuse.H0_H0 ;  /* 0x20000004ff787230 */ /* 0x100fe40000004100 */
[----:B------:R-:W-:Y:S02]  /*76f0*/  HADD2.F32 R115, -RZ, R4.H1_H1 ;  /* 0x30000004ff737230 */ /* 0x000fe40000004100 */
[--C-:B------:R-:W-:Y:S01]  /*7700*/  HADD2.F32 R114, -RZ, R3.reuse.H0_H0 ;  /* 0x20000003ff727230 */ /* 0x100fe20000004100 */
[----:B------:R-:W1:Y:S01]  /*7710*/  LDTM.x64 R4, tmem[UR4+0x40] ;  /* 0x00004004000479ee */ /* 0x000e620008340000 */
[----:B------:R-:W-:Y:S01]  /*7720*/  HADD2.F32 R109, -RZ, R3.H1_H1 ;  /* 0x30000003ff6d7230 */ /* 0x000fe20000004100 */
[----:B------:R-:W-:Y:S01]  /*7730*/  F2FP.F16.E4M3.UNPACK_B R3, R157.H1 ;  /* 0x0000009dff03723e */ /* 0x000fe200030006ff */
        /* <DEDUP_REMOVED lines=14> */
[----:B------:R-:W-:Y:S01]  /*7820*/  F2FP.F16.E4M3.UNPACK_B R0, R160.H1 ;  /* 0x000000a0ff00723e */ /* 0x000fe200030006ff */
[--C-:B------:R-:W-:Y:S02]  /*7830*/  HADD2.F32 R132, -RZ, R3.reuse.H0_H0 ;  /* 0x20000003ff847230 */ /* 0x100fe40000004100 */
[C---:B-1----:R-:W-:Y:S01]  /*7840*/  FMUL R7, R78.reuse, R7 ;  /* 0x000000074e077220 */ /* 0x042fe20000400000 */
        /* <DEDUP_REMOVED lines=10> */
[C---:B------:R-:W-:Y:S01]  /*78f0*/  FMUL R0, R78.reuse, R4 ;  /* 0x000000044e007220 */ /* 0x040fe20000400000 */
[--C-:B------:R-:W-:Y:S01]  /*7900*/  HADD2.F32 R140, -RZ, R135.reuse.H0_H0 ;  /* 0x20000087ff8c7230 */ /* 0x100fe20000004100 */
[----:B------:R-:W-:Y:S01]  /*7910*/  F2FP.F16.E4M3.UNPACK_B R4, R163 ;  /* 0x000000a3ff04723e */ /* 0x000fe200020006ff */
[----:B------:R-:W-:Y:S02]  /*7920*/  HADD2.F32 R135, -RZ, R135.H1_H1 ;  /* 0x30000087ff877230 */ /* 0x000fe40000004100 */
[C---:B------:R-:W-:Y:S01]  /*7930*/  FFMA R0, R81.reuse, R2, R0 ;  /* 0x0000000251007223 */ /* 0x040fe20000000000 */
[C---:B------:R-:W-:Y:S01]  /*7940*/  FMUL R2, R78.reuse, R5 ;  /* 0x000000054e027220 */ /* 0x040fe20000400000 */
[--C-:B------:R-:W-:Y:S01]  /*7950*/  HADD2.F32 R142, -RZ, R3.reuse.H0_H0 ;  /* 0x20000003ff8e7230 */ /* 0x100fe20000004100 */
[----:B------:R-:W-:Y:S01]  /*7960*/  F2FP.F16.E4M3.UNPACK_B R5, R163.H1 ;  /* 0x000000a3ff05723e */ /* 0x000fe200030006ff */
[----:B------:R-:W-:Y:S02]  /*7970*/  HADD2.F32 R137, -RZ, R3.H1_H1 ;  /* 0x30000003ff897230 */ /* 0x000fe40000004100 */
[C---:B------:R-:W-:Y:S01]  /*7980*/  FFMA R2, R81.reuse, R82, R2 ;  /* 0x0000005251027223 */ /* 0x040fe20000000002 */
[--C-:B------:R-:W-:Y:S02]  /*7990*/  HADD2.F32 R82, -RZ, R4.reuse.H0_H0 ;  /* 0x20000004ff527230 */ /* 0x100fe40000004100 */
[C---:B------:R-:W-:Y:S01]  /*79a0*/  FMUL R3, R78.reuse, R6 ;  /* 0x000000064e037220 */ /* 0x040fe20000400000 */
[----:B------:R-:W-:Y:S02]  /*79b0*/  HADD2.F32 R139, -RZ, R4.H1_H1 ;  /* 0x30000004ff8b7230 */ /* 0x000fe40000004100 */
[C---:B------:R-:W-:Y:S01]  /*79c0*/  FMUL R4, R78.reuse, R9 ;  /* 0x000000094e047220 */ /* 0x040fe20000400000 */
[--C-:B------:R-:W-:Y:S02]  /*79d0*/  HADD2.F32 R141, -RZ, R5.reuse.H1_H1 ;  /* 0x30000005ff8d7230 */ /* 0x100fe40000004100 */
[C---:B------:R-:W-:Y:S01]  /*79e0*/  FFMA R3, R81.reuse, R84, R3 ;  /* 0x0000005451037223 */ /* 0x040fe20000000003 */
[----:B------:R-:W-:Y:S01]  /*79f0*/  FFMA R7, R81, R86, R7 ;  /* 0x0000005651077223 */ /* 0x000fe20000000007 */
[----:B------:R-:W-:Y:S02]  /*7a00*/  HADD2.F32 R84, -RZ, R5.H0_H0 ;  /* 0x20000005ff547230 */ /* 0x000fe40000004100 */
[C---:B------:R-:W-:Y:S01]  /*7a10*/  FMUL R5, R78.reuse, R10 ;  /* 0x0000000a4e057220 */ /* 0x040fe20000400000 */
[C---:B------:R-:W-:Y:S01]  /*7a20*/  FMUL R6, R78.reuse, R11 ;  /* 0x0000000b4e067220 */ /* 0x040fe20000400000 */
[C---:B------:R-:W-:Y:S01]  /*7a30*/  FMUL R11, R78.reuse, R16 ;  /* 0x000000104e0b7220 */ /* 0x040fe20000400000 */
[----:B------:R-:W-:Y:S01]  /*7a40*/  F2FP.SATFINITE.E4M3.F32.PACK_AB_MERGE_C R143, R7, R3, RZ ;  /* 0x00000003078f723e */ /* 0x000fe200048070ff */
[C---:B------:R-:W-:Y:S01]  /*7a50*/  FMUL R3, R78.reuse, R8 ;  /* 0x000000084e037220 */ /* 0x040fe20000400000 */
[C---:B------:R-:W-:Y:S01]  /*7a60*/  FMUL R7, R78.reuse, R12 ;  /* 0x0000000c4e077220 */ /* 0x040fe20000400000 */
[C---:B------:R-:W-:Y:S01]  /*7a70*/  FMUL R8, R78.reuse, R13 ;  /* 0x0000000d4e087220 */ /* 0x040fe20000400000 */
[C---:B------:R-:W-:Y:S01]  /*7a80*/  FMUL R12, R78.reuse, R17 ;  /* 0x000000114e0c7220 */ /* 0x040fe20000400000 */
[C---:B------:R-:W-:Y:S01]  /*7a90*/  FFMA R3, R81.reuse, R88, R3 ;  /* 0x0000005851037223 */ /* 0x040fe20000000003 */
[C---:B------:R-:W-:Y:S01]  /*7aa0*/  FFMA R4, R81.reuse, R83, R4 ;  /* 0x0000005351047223 */ /* 0x040fe20000000004 */
[C---:B------:R-:W-:Y:S01]  /*7ab0*/  FFMA R5, R81.reuse, R90, R5 ;  /* 0x0000005a51057223 */ /* 0x040fe20000000005 */
[C---:B------:R-:W-:Y:S01]  /*7ac0*/  FFMA R6, R81.reuse, R85, R6 ;  /* 0x0000005551067223 */ /* 0x040fe20000000006 */
[C---:B------:R-:W-:Y:S01]  /*7ad0*/  FFMA R7, R81.reuse, R92, R7 ;  /* 0x0000005c51077223 */ /* 0x040fe20000000007 */
[C---:B------:R-:W-:Y:S01]  /*7ae0*/  FFMA R8, R81.reuse, R87, R8 ;  /* 0x0000005751087223 */ /* 0x040fe20000000008 */
[C---:B------:R-:W-:Y:S01]  /*7af0*/  FMUL R16, R78.reuse, R21 ;  /* 0x000000154e107220 */ /* 0x040fe20000400000 */
[----:B------:R-:W-:Y:S01]  /*7b00*/  FMUL R9, R78, R14 ;  /* 0x0000000e4e097220 */ /* 0x000fe20000400000 */
[----:B------:R-:W-:Y:S01]  /*7b10*/  F2FP.SATFINITE.E4M3.F32.PACK_AB_MERGE_C R5, R6, R5, RZ ;  /* 0x000000050605723e */ /* 0x000fe200048070ff */
[C---:B------:R-:W-:Y:S01]  /*7b20*/  FMUL R10, R78.reuse, R15 ;  /* 0x0000000f4e0a7220 */ /* 0x040fe20000400000 */
[C---:B------:R-:W-:Y:S01]  /*7b30*/  FMUL R15, R78.reuse, R20 ;  /* 0x000000144e0f7220 */ /* 0x040fe20000400000 */
[C---:B------:R-:W-:Y:S01]  /*7b40*/  FFMA R9, R81.reuse, R94, R9 ;  /* 0x0000005e51097223 */ /* 0x040fe20000000009 */
[C---:B------:R-:W-:Y:S01]  /*7b50*/  FMUL R20, R78.reuse, R25 ;  /* 0x000000194e147220 */ /* 0x040fe20000400000 */
[C---:B------:R-:W-:Y:S01]  /*7b60*/  FFMA R10, R81.reuse, R89, R10 ;  /* 0x00000059510a7223 */ /* 0x040fe2000000000a */
[C---:B------:R-:W-:Y:S01]  /*7b70*/  FFMA R11, R81.reuse, R96, R11 ;  /* 0x00000060510b7223 */ /* 0x040fe2000000000b */
[C---:B------:R-:W-:Y:S01]  /*7b80*/  FFMA R12, R81.reuse, R91, R12 ;  /* 0x0000005b510c7223 */ /* 0x040fe2000000000c */
[C---:B------:R-:W-:Y:S01]  /*7b90*/  FMUL R13, R78.reuse, R18 ;  /* 0x000000124e0d7220 */ /* 0x040fe20000400000 */
[----:B------:R-:W-:Y:S01]  /*7ba0*/  FMUL R14, R78, R19 ;  /* 0x000000134e0e7220 */ /* 0x000fe20000400000 */
[----:B------:R-:W-:Y:S01]  /*7bb0*/  F2FP.SATFINITE.E4M3.F32.PACK_AB_MERGE_C R9, R10, R9, RZ ;  /* 0x000000090a09723e */ /* 0x000fe200048070ff */
[C---:B------:R-:W-:Y:S01]  /*7bc0*/  FMUL R19, R78.reuse, R24 ;  /* 0x000000184e137220 */ /* 0x040fe20000400000 */
        /* <DEDUP_REMOVED lines=17> */
[----:B------:R-:W-:Y:S01]  /*7ce0*/  FMUL R27, R78, R32 ;  /* 0x000000204e1b7220 */ /* 0x000fe20000400000 */
[C---:B------:R-:W-:Y:S01]  /*7cf0*/  FFMA R21, R81.reuse, R106, R21 ;  /* 0x0000006a51157223 */ /* 0x040fe20000000015 */
[C---:B------:R-:W-:Y:S01]  /*7d00*/  FFMA R22, R81.reuse, R101, R22 ;  /* 0x0000006551167223 */ /* 0x040fe20000000016 */
[----:B------:R-:W-:Y:S01]  /*7d10*/  F2FP.SATFINITE.E4M3.F32.PACK_AB_MERGE_C R16, R16, R15, R17 ;  /* 0x0000000f1010723e */ /* 0x000fe20004807011 */
[C---:B------:R-:W-:Y:S01]  /*7d20*/  FFMA R23, R81.reuse, R108, R23 ;  /* 0x0000006c51177223 */ /* 0x040fe20000000017 */
[C---:B------:R-:W-:Y:S01]  /*7d30*/  FFMA R24, R81.reuse, R103, R24 ;  /* 0x0000006751187223 */ /* 0x040fe20000000018 */
[----:B------:R-:W-:Y:S01]  /*7d40*/  FMUL R32, R78, R37 ;  /* 0x000000254e207220 */ /* 0x000fe20000400000 */
[----:B------:R-:W-:Y:S01]  /*7d50*/  F2FP.SATFINITE.E4M3.F32.PACK_AB_MERGE_C R21, R22, R21, RZ ;  /* 0x000000151615723e */ /* 0x000fe200048070ff */
[C---:B------:R-:W-:Y:S01]  /*7d60*/  FMUL R25, R78.reuse, R30 ;  /* 0x0000001e4e197220 */ /* 0x040fe20000400000 */
[C---:B------:R-:W-:Y:S01]  /*7d70*/  FMUL R26, R78.reuse, R31 ;  /* 0x0000001f4e1a7220 */ /* 0x040fe20000400000 */
[----:B------:R-:W-:Y:S01]  /*7d80*/  FMUL R31, R78, R36 ;  /* 0x000000244e1f7220 */ /* 0x000fe20000400000 */
[----:B------:R-:W-:Y:S01]  /*7d90*/  F2FP.SATFINITE.E4M3.F32.PACK_AB_MERGE_C R17, R20, R19, R21 ;  /* 0x000000131411723e */ /* 0x000fe20004807015 */
        /* <DEDUP_REMOVED lines=8> */
[----:B------:R-:W-:Y:S01]  /*7e20*/  FMUL R35, R78, R40 ;  /* 0x000000284e237220 */ /* 0x000fe20000400000 */
[C---:B------:R-:W-:Y:S01]  /*7e30*/  FFMA R29, R81.reuse, R114, R29 ;  /* 0x00000072511d7223 */ /* 0x040fe2000000001d */
[----:B------:R-:W-:Y:S01]  /*7e40*/  F2FP.SATFINITE.E4M3.F32.PACK_AB_MERGE_C R18, R24, R23, R18 ;  /* 0x000000171812723e */ /* 0x000fe20004807012 */
        /* <DEDUP_REMOVED lines=22> */
[C---:B------:R-:W-:Y:S01]  /*7fb0*/  FMUL R41, R78.reuse, R46 ;  /* 0x0000002e4e297220 */ /* 0x040fe20000400000 */
[C---:B------:R-:W-:Y:S01]  /*7fc0*/  FMUL R42, R78.reuse, R47 ;  /* 0x0000002f4e2a7220 */ /* 0x040fe20000400000 */
[C---:B------:R-:W-:Y:S01]  /*7fd0*/  FFMA R40, R81.reuse, R119, R40 ;  /* 0x0000007751287223 */ /* 0x040fe20000000028 */
[--C-:B------:R-:W-:Y:S02]  /*7fe0*/  HADD2.F32 R130, -RZ, R125.reuse.H0_H0 ;  /* 0x2000007dff827230 */ /* 0x100fe40000004100 */
[C---:B------:R-:W-:Y:S01]  /*7ff0*/  FFMA R41, R81.reuse, R126, R41 ;  /* 0x0000007e51297223 */ /* 0x040fe20000000029 */
[----:B------:R-:W-:Y:S02]  /*8000*/  HADD2.F32 R125, -RZ, R125.H1_H1 ;  /* 0x3000007dff7d7230 */ /* 0x000fe40000004100 */
[C---:B------:R-:W-:Y:S01]  /*8010*/  FMUL R45, R78.reuse, R50 ;  /* 0x000000324e2d7220 */ /* 0x040fe20000400000 */
[C---:B------:R-:W-:Y:S01]  /*8020*/  FFMA R42, R81.reuse, R121, R42 ;  /* 0x00000079512a7223 */ /* 0x040fe2000000002a */
[C---:B------:R-:W-:Y:S01]  /*8030*/  FMUL R46, R78.reuse, R51 ;  /* 0x000000334e2e7220 */ /* 0x040fe20000400000 */
[C---:B------:R-:W-:Y:S01]  /*8040*/  FFMA R43, R81.reuse, R128, R43 ;  /* 0x00000080512b7223 */ /* 0x040fe2000000002b */
[C---:B------:R-:W-:Y:S01]  /*8050*/  FMUL R47, R78.reuse, R52 ;  /* 0x000000344e2f7220 */ /* 0x040fe20000400000 */
        /* <DEDUP_REMOVED lines=10> */
[C---:B------:R-:W-:Y:S01]  /*8100*/  FFMA R45, R81.reuse, R130, R45 ;  /* 0x00000082512d7223 */ /* 0x040fe2000000002d */
[C---:B------:R-:W-:Y:S01]  /*8110*/  FMUL R59, R78.reuse, R64 ;  /* 0x000000404e3b7220 */ /* 0x040fe20000400000 */
[C---:B------:R-:W-:Y:S01]  /*8120*/  FMUL R60, R78.reuse, R65 ;  /* 0x000000414e3c7220 */ /* 0x040fe20000400000 */
[C---:B------:R-:W-:Y:S01]  /*8130*/  FMUL R61, R78.reuse, R66 ;  /* 0x000000424e3d7220 */ /* 0x040fe20000400000 */
[----:B------:R-:W-:Y:S01]  /*8140*/  FMUL R62, R78, R67 ;  /* 0x000000434e3e7220 */ /* 0x000fe20000400000 */
[C---:B------:R-:W-:Y:S01]  /*8150*/  FFMA R46, R81.reuse, R125, R46 ;  /* 0x0000007d512e7223 */ /* 0x040fe2000000002e */
[----:B------:R-:W-:Y:S01]  /*8160*/  F2FP.SATFINITE.E4M3.F32.PACK_AB_MERGE_C R64, R2, R0, R143 ;  /* 0x000000000240723e */ /* 0x000fe2000480708f */
[C---:B------:R-:W-:Y:S01]  /*8170*/  FFMA R47, R81.reuse, R132, R47 ;  /* 0x00000084512f7223 */ /* 0x040fe2000000002f */
[----:B------:R-:W-:Y:S01]  /*8180*/  F2FP.SATFINITE.E4M3.F32.PACK_AB_MERGE_C R65, R4, R3, R5 ;  /* 0x000000030441723e */ /* 0x000fe20004807005 */
[C---:B------:R-:W-:Y:S01]  /*8190*/  FFMA R48, R81.reuse, R127, R48 ;  /* 0x0000007f51307223 */ /* 0x040fe20000000030 */
[----:B------:R-:W-:Y:S01]  /*81a0*/  F2FP.SATFINITE.E4M3.F32.PACK_AB_MERGE_C R66, R8, R7, R9 ;  /* 0x000000070842723e */ /* 0x000fe20004807009 */
[C---:B------:R-:W-:Y:S01]  /*81b0*/  FFMA R49, R81.reuse, R134, R49 ;  /* 0x0000008651317223 */ /* 0x040fe20000000031 */
[----:B------:R-:W-:Y:S01]  /*81c0*/  F2FP.SATFINITE.E4M3.F32.PACK_AB_MERGE_C R67, R12, R11, R13 ;  /* 0x0000000b0c43723e */ /* 0x000fe2000480700d */
[----:B------:R-:W-:Y:S01]  /*81d0*/  FMUL R53, R78, R58 ;  /* 0x0000003a4e357220 */ /* 0x000fe20000400000 */
[C---:B------:R-:W-:Y:S01]  /*81e0*/  FFMA R50, R81.reuse, R129, R50 ;  /* 0x0000008151327223 */ /* 0x040fe20000000032 */
[C---:B------:R-:W-:Y:S01]  /*81f0*/  FFMA R51, R81.reuse, R136, R51 ;  /* 0x0000008851337223 */ /* 0x040fe20000000033 */
[C---:B------:R-:W-:Y:S01]  /*8200*/  FFMA R52, R81.reuse, R131, R52 ;  /* 0x0000008351347223 */ /* 0x040fe20000000034 */
[----:B------:R1:W-:Y:S01]  /*8210*/  STS.128 [R172+UR49+0xa200], R64 ;  /* 0x00a20040ac007988 */ /* 0x0003e20008000c31 */
[C---:B------:R-:W-:Y:S01]  /*8220*/  FFMA R53, R81.reuse, R138, R53 ;  /* 0x0000008a51357223 */ /* 0x040fe20000000035 */
[----:B------:R-:W-:Y:S01]  /*8230*/  F2FP.SATFINITE.E4M3.F32.PACK_AB_MERGE_C R37, R38, R37, RZ ;  /* 0x000000252625723e */ /* 0x000fe200048070ff */
[C---:B------:R-:W-:Y:S01]  /*8240*/  FFMA R54, R81.reuse, R133, R54 ;  /* 0x0000008551367223 */ /* 0x040fe20000000036 */
[----:B------:R-:W-:Y:S01]  /*8250*/  FMUL R58, R78, R63 ;  /* 0x0000003f4e3a7220 */ /* 0x000fe20000400000 */
[C---:B------:R-:W-:Y:S01]  /*8260*/  FFMA R55, R81.reuse, R140, R55 ;  /* 0x0000008c51377223 */ /* 0x040fe20000000037 */
[C---:B------:R-:W-:Y:S01]  /*8270*/  FFMA R56, R81.reuse, R135, R56 ;  /* 0x0000008751387223 */ /* 0x040fe20000000038 */
[C---:B------:R-:W-:Y:S01]  /*8280*/  FFMA R57, R81.reuse, R142, R57 ;  /* 0x0000008e51397223 */ /* 0x040fe20000000039 */
[----:B------:R1:W-:Y:S01]  /*8290*/  STS.128 [R192+0xa010], R16 ;  /* 0x00a01010c0007388 */ /* 0x0003e20000000c00 */
[----:B------:R-:W-:Y:S01]  /*82a0*/  F2FP.SATFINITE.E4M3.F32.PACK_AB_MERGE_C R33, R36, R35, R37 ;  /* 0x000000232421723e */ /* 0x000fe20004807025 */
[C---:B------:R-:W-:Y:S01]  /*82b0*/  FFMA R58, R81.reuse, R137, R58 ;  /* 0x00000089513a7223 */ /* 0x040fe2000000003a */
[----:B------:R-:W-:Y:S01]  /*82c0*/  F2FP.SATFINITE.E4M3.F32.PACK_AB_MERGE_C R34, R42, R41, RZ ;  /* 0x000000292a22723e */ /* 0x000fe200048070ff */
[C---:B------:R-:W-:Y:S01]  /*82d0*/  FFMA R59, R81.reuse, R82, R59 ;  /* 0x00000052513b7223 */ /* 0x040fe2000000003b */
[----:B------:R-:W-:Y:S01]  /*82e0*/  F2FP.SATFINITE.E4M3.F32.PACK_AB_MERGE_C R35, R46, R45, RZ ;  /* 0x0000002d2e23723e */ /* 0x000fe200048070ff */
        /* <DEDUP_REMOVED lines=25> */
[----:B------:R-:W-:Y:S02]  /*8480*/  UIADD3 UR8, UP0, UPT, UR52, 0x680, URZ ;  /* 0x0000068034087890 */ /* 0x000fe4000ff1e0ff */
[----:B------:R-:W-:Y:S02]  /*8490*/  UIADD3 UR5, UPT, UPT, UR41, 0x40, URZ ;  /* 0x0000004029057890 */ /* 0x000fe4000fffe0ff */
[----:B------:R-:W-:Y:S02]  /*84a0*/  UIADD3 UR4, UPT, UPT, UR49, 0xa200, URZ ;  /* 0x0000a20031047890 */ /* 0x000fe4000fffe0ff */
[----:B------:R-:W-:Y:S01]  /*84b0*/  UIADD3.X UR9, UPT, UPT, URZ, UR53, URZ, UP0, !UPT ;  /* 0x00000035ff097290 */ /* 0x000fe200087fe4ff */
[----:B------:R-:W-:Y:S01]  /*84c0*/  UMOV UR6, UR42 ;  /* 0x0000002a00067c82 */ /* 0x000fe20008000000 */
[----:B------:R-:W-:Y:S07]  /*84d0*/  UMOV UR7, UR36 ;  /* 0x0000002400077c82 */ /* 0x000fee0008000000 */
[----:B------:R2:W-:Y:S01]  /*84e0*/  UTMASTG.3D [UR4], [UR8] ;  /* 0x00000004080073b5 */ /* 0x0005e20008010000 */
[----:B------:R0:W-:Y:S01]  /*84f0*/  UTMACMDFLUSH ;  /* 0x00000000000079b7 */ /* 0x0001e20000000000 */
[----:B--2---:R-:W-:Y:S04]  /*8500*/  DEPBAR.LE SB0, 0x1 ;  /* 0x000080400000791a */ /* 0x004fe80000000000 */
.L_x_110:
[----:B------:R-:W-:Y:S05]  /*8510*/  BSYNC.RECONVERGENT B0 ;  /* 0x0000000000007941 */ /* 0x000fea0003800200 */
.L_x_109:
        /* <DEDUP_REMOVED lines=16> */
.L_x_114:
[----:B------:R-:W-:Y:S05]  /*8620*/  BSYNC B0 ;  /* 0x0000000000007941 */ /* 0x000fea0003800000 */
.L_x_113:
        /* <DEDUP_REMOVED lines=20> */
.L_x_112:
[----:B------:R-:W-:Y:S05]  /*8770*/  BSYNC B1 ;  /* 0x0000000000017941 */ /* 0x000fea0003800000 */
.L_x_111:
[----:B--2---:R-:W-:Y:S01]  /*8780*/  VIADD R0, R80, 0x80 ;  /* 0x0000008050007836 */ /* 0x004fe20000000000 */
        /* <DEDUP_REMOVED lines=10> */
[----:B------:R-:W5:Y:S01]  /*8830*/  LDCU.64 UR6, c[0x4][0x80] ;  /* 0x01001000ff0677ac */ /* 0x000f620008000a00 */
[----:B------:R-:W1:Y:S01]  /*8840*/  LDC.64 R2, c[0x4][R3] ;  /* 0x0100000003027b82 */ /* 0x000e620000000a00 */
[----:B------:R-:W3:Y:S01]  /*8850*/  LDCU.64 UR4, c[0x4][0x18] ;  /* 0x01000300ff0477ac */ /* 0x000ee20008000a00 */
[----:B--2---:R-:W-:Y:S01]  /*8860*/  MOV R5, UR9 ;  /* 0x0000000900057c02 */ /* 0x004fe20008000f00 */
[----:B------:R-:W-:Y:S01]  /*8870*/  IMAD.U32 R4, RZ, RZ, UR8 ;  /* 0x00000008ff047e24 */ /* 0x000fe2000f8e00ff */
[----:B-----5:R-:W-:Y:S01]  /*8880*/  MOV R7, UR7 ;  /* 0x0000000700077c02 */ /* 0x020fe20008000f00 */
[----:B------:R-:W-:Y:S01]  /*8890*/  IMAD.U32 R6, RZ, RZ, UR6 ;  /* 0x00000006ff067e24 */ /* 0x000fe2000f8e00ff */
[----:B---3--:R-:W-:Y:S01]  /*88a0*/  MOV R11, UR5 ;  /* 0x00000005000b7c02 */ /* 0x008fe20008000f00 */
[----:B------:R-:W-:Y:S02]  /*88b0*/  IMAD.U32 R10, RZ, RZ, UR4 ;  /* 0x00000004ff0a7e24 */ /* 0x000fe4000f8e00ff */
[----:B------:R-:W-:Y:S07]  /*88c0*/  LEPC R20, `(.L_x_117) ;  /* 0x000000001014794e */ /* 0x000fee0000000000 */
[----:B-1--4-:R-:W-:Y:S05]  /*88d0*/  CALL.ABS.NOINC R2 ;  /* 0x0000000002007343 */ /* 0x012fea0003c00000 */
.L_x_117:
[----:B------:R-:W-:Y:S05]  /*88e0*/  BSYNC.RECONVERGENT B6 ;  /* 0x0000000000067941 */ /* 0x000fea0003800200 */
.L_x_116:
[----:B---3--:R-:W-:Y:S01]  /*88f0*/  F2FP.F16.E4M3.UNPACK_B R4, R149 ;  /* 0x00000095ff04723e */ /* 0x008fe200020006ff */
        /* <DEDUP_REMOVED lines=13> */
[----:B----4-:R-:W-:Y:S01]  /*89d0*/  F2FP.F16.E4M3.UNPACK_B R125, R159.H1 ;  /* 0x0000009fff7d723e */ /* 0x010fe200030006ff */
        /* <DEDUP_REMOVED lines=262> */
[----:B------:R-:W-:Y:S02]  /*9a40*/  UIADD3 UR8, UP0, UPT, UR52, 0x680, URZ ;  /* 0x0000068034087890 */ /* 0x000fe4000ff1e0ff */
[----:B------:R-:W-:Y:S02]  /*9a50*/  UIADD3 UR5, UPT, UPT, UR41, 0x80, URZ ;  /* 0x0000008029057890 */ /* 0x000fe4000fffe0ff */
[----:B------:R-:W-:Y:S01]  /*9a60*/  MOV R188, UR10 ;  /* 0x0000000a00bc7c02 */ /* 0x000fe20008000f00 */
[----:B------:R-:W-:Y:S01]  /*9a70*/  UIADD3.X UR9, UPT, UPT, URZ, UR53, URZ, UP0, !UPT ;  /* 0x00000035ff097290 */ /* 0x000fe200087fe4ff */
[----:B------:R-:W-:Y:S02]  /*9a80*/  UMOV UR6, UR42 ;  /* 0x0000002a00067c82 */ /* 0x000fe40008000000 */
[----:B------:R-:W-:Y:S01]  /*9a90*/  R2UR UR4, R188 ;  /* 0x00000000bc0472ca */ /* 0x000fe200000e0000 */
[----:B------:R-:W-:Y:S11]  /*9aa0*/  UMOV UR7, UR36 ;  /* 0x0000002400077c82 */ /* 0x000ff60008000000 */
[----:B------:R-:W-:Y:S01]  /*9ab0*/  @!UPT UIADD3 URZ, UPT, UPT, URZ, URZ, URZ ;  /* 0x000000fffffff290 */ /* 0x000fe2000fffe0ff */
[----:B------:R2:W-:Y:S01]  /*9ac0*/  UTMASTG.3D [UR4], [UR8] ;  /* 0x00000004080073b5 */ /* 0x0005e20008010000 */
[----:B------:R0:W-:Y:S01]  /*9ad0*/  UTMACMDFLUSH ;  /* 0x00000000000079b7 */ /* 0x0001e20000000000 */
[----:B--2---:R-:W-:Y:S04]  /*9ae0*/  DEPBAR.LE SB0, 0x1 ;  /* 0x000080400000791a */ /* 0x004fe80000000000 */
.L_x_119:
[----:B------:R-:W-:Y:S05]  /*9af0*/  BSYNC.RECONVERGENT B0 ;  /* 0x0000000000007941 */ /* 0x000fea0003800200 */
.L_x_118:
        /* <DEDUP_REMOVED lines=16> */
.L_x_123:
[----:B------:R-:W-:Y:S05]  /*9c00*/  BSYNC B0 ;  /* 0x0000000000007941 */ /* 0x000fea0003800000 */
.L_x_122:
        /* <DEDUP_REMOVED lines=20> */
.L_x_121:
[----:B------:R-:W-:Y:S05]  /*9d50*/  BSYNC B1 ;  /* 0x0000000000017941 */ /* 0x000fea0003800000 */
.L_x_120:
[----:B--2---:R-:W-:Y:S05]  /*9d60*/  VIADD R0, R80, 0xc0 ;  /* 0x000000c050007836 */ /* 0x004fea0000000000 */
        /* <DEDUP_REMOVED lines=20> */
.L_x_125:
[----:B------:R-:W-:Y:S01]  /*9eb0*/  ISETP.NE.AND P0, PT, R189, RZ, PT ;  /* 0x000000ffbd00720c */ /* 0x000fe20003f05270 */
[----:B------:R-:W-:Y:S05]  /*9ec0*/  WARPSYNC.ALL ;  /* 0x0000000000007948 */ /* 0x000fea0003800000 */
[----:B------:R-:W-:Y:S01]  /*9ed0*/  R2UR UR4, R80 ;  /* 0x00000000500472ca */ /* 0x000fe200000e0000 */
[----:B------:R-:W-:Y:S01]  /*9ee0*/  BSSY.RECONVERGENT B0, `(.L_x_126) ;  /* 0x000011d000007945 */ /* 0x000fe20003800200 */
[----:B---3--:R-:W-:Y:S02]  /*9ef0*/  F2FP.F16.E4M3.UNPACK_B R11, R149 ;  /* 0x00000095ff0b723e */ /* 0x008fe400020006ff */
[----:B------:R-:W-:Y:S02]  /*9f00*/  F2FP.F16.E4M3.UNPACK_B R10, R150 ;  /* 0x00000096ff0a723e */ /* 0x000fe400020006ff */
[----:B------:R-:W-:Y:S01]  /*9f10*/  F2FP.F16.E4M3.UNPACK_B R9, R151 ;  /* 0x00000097ff09723e */ /* 0x000fe200020006ff */
[--C-:B------:R-:W-:Y:S01]  /*9f20*/  HADD2.F32 R83, -RZ, R11.reuse.H0_H0 ;  /* 0x2000000bff537230 */ /* 0x100fe20000004100 */
[----:B----4-:R-:W-:Y:S01]  /*9f30*/  F2FP.F16.E4M3.UNPACK_B R8, R152 ;  /* 0x00000098ff08723e */ /* 0x010fe200020006ff */
[----:B------:R-:W-:Y:S01]  /*9f40*/  HADD2.F32 R84, -RZ, R11.H1_H1 ;  /* 0x3000000bff547230 */ /* 0x000fe20000004100 */
[----:B------:R-:W-:Y:S01]  /*9f50*/  F2FP.F16.E4M3.UNPACK_B R7, R153 ;  /* 0x00000099ff07723e */ /* 0x000fe200020006ff */
[--C-:B------:R-:W-:Y:S01]  /*9f60*/  HADD2.F32 R87, -RZ, R10.reuse.H0_H0 ;  /* 0x2000000aff577230 */ /* 0x100fe20000004100 */
[----:B------:R-:W-:Y:S01]  /*9f70*/  F2FP.F16.E4M3.UNPACK_B R6, R154 ;  /* 0x0000009aff06723e */ /* 0x000fe200020006ff */
[----:B------:R-:W-:Y:S01]  /*9f80*/  HADD2.F32 R88, -RZ, R10.H1_H1 ;  /* 0x3000000aff587230 */ /* 0x000fe20000004100 */
[----:B------:R-:W-:Y:S01]  /*9f90*/  F2FP.F16.E4M3.UNPACK_B R5, R155 ;  /* 0x0000009bff05723e */ /* 0x000fe200020006ff */
[--C-:B------:R-:W-:Y:S01]  /*9fa0*/  HADD2.F32 R91, -RZ, R9.reuse.H0_H0 ;  /* 0x20000009ff5b7230 */ /* 0x100fe20000004100 */
[----:B-1----:R-:W-:Y:S01]  /*9fb0*/  F2FP.F16.E4M3.UNPACK_B R4, R156 ;  /* 0x0000009cff04723e */ /* 0x002fe200020006ff */
[----:B------:R-:W-:Y:S01]  /*9fc0*/  HADD2.F32 R92, -RZ, R9.H1_H1 ;  /* 0x30000009ff5c7230 */ /* 0x000fe20000004100 */
[-C--:B------:R-:W-:Y:S01]  /*9fd0*/  F2FP.F16.E4M3.UNPACK_B R2, R148.reuse ;  /* 0x00000094ff02723e */ /* 0x080fe200020006ff */
[--C-:B------:R-:W-:Y:S01]  /*9fe0*/  HADD2.F32 R95, -RZ, R8.reuse.H0_H0 ;  /* 0x20000008ff5f7230 */ /* 0x100fe20000004100 */
[----:B------:R-:W-:Y:S01]  /*9ff0*/  F2FP.F16.E4M3.UNPACK_B R148, R148.H1 ;  /* 0x00000094ff94723e */ /* 0x000fe200030006ff */
[----:B------:R-:W-:Y:S01]  /*a000*/  HADD2.F32 R97, -RZ, R8.H1_H1 ;  /* 0x30000008ff617230 */ /* 0x000fe20000004100 */
[----:B------:R-:W-:Y:S01]  /*a010*/  F2FP.F16.E4M3.UNPACK_B R149, R149.H1 ;  /* 0x00000095ff95723e */ /* 0x000fe200030006ff */
[--C-:B------:R-:W-:Y:S01]  /*a020*/  HADD2.F32 R98, -RZ, R7.reuse.H0_H0 ;  /* 0x20000007ff627230 */ /* 0x100fe20000004100 */
[----:B------:R-:W-:Y:S01]  /*a030*/  F2FP.F16.E4M3.UNPACK_B R150, R150.H1 ;  /* 0x00000096ff96723e */ /* 0x000fe200030006ff */
[----:B------:R-:W-:Y:S01]  /*a040*/  HADD2.F32 R101, -RZ, R7.H1_H1 ;  /* 0x30000007ff657230 */ /* 0x000fe20000004100 */
[----:B------:R-:W-:Y:S01]  /*a050*/  F2FP.F16.E4M3.UNPACK_B R151, R151.H1 ;  /* 0x00000097ff97723e */ /* 0x000fe200030006ff */
[--C-:B------:R-:W-:Y:S01]  /*a060*/  HADD2.F32 R102, -RZ, R6.reuse.H0_H0 ;  /* 0x20000006ff667230 */ /* 0x100fe20000004100 */
[----:B------:R-:W-:Y:S01]  /*a070*/  F2FP.F16.E4M3.UNPACK_B R138, R163 ;  /* 0x000000a3ff8a723e */ /* 0x000fe200020006ff */
[----:B------:R-:W-:Y:S01]  /*a080*/  HADD2.F32 R105, -RZ, R6.H1_H1 ;  /* 0x30000006ff697230 */ /* 0x000fe20000004100 */
[----:B------:R-:W-:Y:S01]  /*a090*/  R2UR UR5, R193 ;  /* 0x00000000c10572ca */ /* 0x000fe200000e0000 */
[--C-:B------:R-:W-:Y:S01]  /*a0a0*/  HADD2.F32 R106, -RZ, R5.reuse.H0_H0 ;  /* 0x20000005ff6a7230 */ /* 0x100fe20000004100 */
[----:B------:R-:W-:Y:S01]  /*a0b0*/  F2FP.F16.E4M3.UNPACK_B R116, R157 ;  /* 0x0000009dff74723e */ /* 0x000fe200020006ff */
[----:B------:R-:W-:Y:S01]  /*a0c0*/  HADD2.F32 R109, -RZ, R5.H1_H1 ;  /* 0x30000005ff6d7230 */ /* 0x000fe20000004100 */
[----:B------:R-:W-:Y:S01]  /*a0d0*/  F2FP.F16.E4M3.UNPACK_B R120, R158 ;  /* 0x0000009eff78723e */ /* 0x000fe200020006ff */
[--C-:B------:R-:W-:Y:S01]  /*a0e0*/  HADD2.F32 R110, -RZ, R4.reuse.H0_H0 ;  /* 0x20000004ff6e7230 */ /* 0x100fe20000004100 */
[----:B------:R-:W-:Y:S01]  /*a0f0*/  F2FP.F16.E4M3.UNPACK_B R124, R159 ;  /* 0x0000009fff7c723e */ /* 0x000fe200020006ff */
[----:B------:R-:W-:Y:S01]  /*a100*/  HADD2.F32 R113, -RZ, R4.H1_H1 ;  /* 0x30000004ff717230 */ /* 0x000fe20000004100 */
[----:B------:R-:W-:Y:S01]  /*a110*/  F2FP.F16.E4M3.UNPACK_B R128, R160 ;  /* 0x000000a0ff80723e */ /* 0x000fe200020006ff */
[----:B------:R-:W1:Y:S01]  /*a120*/  LDTM.x64 R4, tmem[UR4+0xc0] ;  /* 0x0000c004000479ee */ /* 0x000e620008340000 */
[--C-:B------:R-:W-:Y:S01]  /*a130*/  HADD2.F32 R0, -RZ, R2.reuse.H0_H0 ;  /* 0x20000002ff007230 */ /* 0x100fe20000004100 */
[----:B------:R-:W-:Y:S01]  /*a140*/  NOP ;  /* 0x0000000000007918 */ /* 0x000fe20000000000 */
[----:B------:R-:W-:Y:S01]  /*a150*/  HADD2.F32 R2, -RZ, R2.H1_H1 ;  /* 0x30000002ff027230 */ /* 0x000fe20000004100 */
[----:B------:R-:W-:Y:S01]  /*a160*/  UIADD3 UR5, UPT, UPT, UR5, 0xf0, URZ ;  /* 0x000000f005057890 */ /* 0x000fe2000fffe0ff */
[--C-:B------:R-:W-:Y:S01]  /*a170*/  HADD2.F32 R86, -RZ, R149.reuse.H1_H1 ;  /* 0x30000095ff567230 */ /* 0x100fe20000004100 */
[----:B------:R-:W-:Y:S01]  /*a180*/  F2FP.F16.E4M3.UNPACK_B R132, R161 ;  /* 0x000000a1ff84723e */ /* 0x000fe200020006ff */
[--C-:B------:R-:W-:Y:S01]  /*a190*/  HADD2.F32 R114, -RZ, R116.reuse.H0_H0 ;  /* 0x20000074ff727230 */ /* 0x100fe20000004100 */
[----:B------:R-:W-:Y:S01]  /*a1a0*/  UPRMT UR5, UR37, 0x654, UR5 ;  /* 0x0000065425057896 */ /* 0x000fe20008000005 */
[----:B------:R-:W-:Y:S01]  /*a1b0*/  HADD2.F32 R117, -RZ, R116.H1_H1 ;  /* 0x30000074ff757230 */ /* 0x000fe20000004100 */
[----:B------:R-:W-:Y:S01]  /*a1c0*/  F2FP.F16.E4M3.UNPACK_B R136, R162 ;  /* 0x000000a2ff88723e */ /* 0x000fe200020006ff */
[--C-:B------:R-:W-:Y:S01]  /*a1d0*/  HADD2.F32 R118, -RZ, R120.reuse.H0_H0 ;  /* 0x20000078ff767230 */ /* 0x100fe20000004100 */
[----:B------:R-:W-:Y:S01]  /*a1e0*/  F2FP.F16.E4M3.UNPACK_B R152, R152.H1 ;  /* 0x00000098ff98723e */ /* 0x000fe200030006ff */
[----:B------:R-:W-:Y:S01]  /*a1f0*/  HADD2.F32 R121, -RZ, R120.H1_H1 ;  /* 0x30000078ff797230 */ /* 0x000fe20000004100 */
[----:B------:R-:W-:Y:S01]  /*a200*/  F2FP.F16.E4M3.UNPACK_B R153, R153.H1 ;  /* 0x00000099ff99723e */ /* 0x000fe200030006ff */
[--C-:B------:R-:W-:Y:S01]  /*a210*/  HADD2.F32 R122, -RZ, R124.reuse.H0_H0 ;  /* 0x2000007cff7a7230 */ /* 0x100fe20000004100 */
[----:B------:R-:W-:Y:S01]  /*a220*/  F2FP.F16.E4M3.UNPACK_B R154, R154.H1 ;  /* 0x0000009aff9a723e */ /* 0x000fe200030006ff */
[----:B-1----:R-:W-:Y:S01]  /*a230*/  SYNCS.ARRIVE.TRANS64.RED.A1T0 RZ, [UR5], RZ ;  /* 0x000000ffffff79a7 */ /* 0x002fe20008100405 */
[----:B------:R-:W-:Y:S01]  /*a240*/  HADD2.F32 R125, -RZ, R124.H1_H1 ;  /* 0x3000007cff7d7230 */ /* 0x000fe20000004100 */
[----:B------:R-:W-:Y:S01]  /*a250*/  F2FP.F16.E4M3.UNPACK_B R155, R155.H1 ;  /* 0x0000009bff9b723e */ /* 0x000fe200030006ff */
[--C-:B------:R-:W-:Y:S01]  /*a260*/  HADD2.F32 R126, -RZ, R128.reuse.H0_H0 ;  /* 0x20000080ff7e7230 */ /* 0x100fe20000004100 */
[----:B------:R-:W-:Y:S01]  /*a270*/  F2FP.F16.E4M3.UNPACK_B R156, R156.H1 ;  /* 0x0000009cff9c723e */ /* 0x000fe200030006ff */
[----:B------:R-:W-:Y:S01]  /*a280*/  HADD2.F32 R129, -RZ, R128.H1_H1 ;  /* 0x30000080ff817230 */ /* 0x000fe20000004100 */
[----:B------:R-:W-:Y:S01]  /*a290*/  F2FP.F16.E4M3.UNPACK_B R157, R157.H1 ;  /* 0x0000009dff9d723e */ /* 0x000fe200030006ff */
[C---:B------:R-:W-:Y:S01]  /*a2a0*/  FMUL R4, R78.reuse, R4 ;  /* 0x000000044e047220 */ /* 0x040fe20000400000 */
[C---:B------:R-:W-:Y:S01]  /*a2b0*/  FMUL R5, R78.reuse, R5 ;  /* 0x000000054e057220 */ /* 0x040fe20000400000 */
[----:B------:R-:W-:Y:S02]  /*a2c0*/  HADD2.F32 R3, -RZ, R148.H0_H0 ;  /* 0x20000094ff037230 */ /* 0x000fe40000004100 */
        /* <DEDUP_REMOVED lines=11> */
[----:B------:R-:W-:Y:S02]  /*a380*/  HADD2.F32 R130, -RZ, R132.H0_H0 ;  /* 0x20000084ff827230 */ /* 0x000fe40000004100 */
[C---:B------:R-:W-:Y:S01]  /*a390*/  FMUL R6, R78.reuse, R6 ;  /* 0x000000064e067220 */ /* 0x040fe20000400000 */
[----:B------:R-:W-:Y:S02]  /*a3a0*/  HADD2.F32 R82, -RZ, R148.H1_H1 ;  /* 0x30000094ff527230 */ /* 0x000fe40000004100 */
[C---:B------:R-:W-:Y:S01]  /*a3b0*/  FMUL R7, R78.reuse, R7 ;  /* 0x000000074e077220 */ /* 0x040fe20000400000 */
[----:B------:R-:W-:Y:S02]  /*a3c0*/  HADD2.F32 R85, -RZ, R149.H0_H0 ;  /* 0x20000095ff557230 */ /* 0x000fe40000004100 */
[C---:B------:R-:W-:Y:S01]  /*a3d0*/  FFMA R6, R81.reuse, R3, R6 ;  /* 0x0000000351067223 */ /* 0x040fe20000000006 */
[----:B------:R-:W-:Y:S02]  /*a3e0*/  HADD2.F32 R133, -RZ, R132.H1_H1 ;  /* 0x30000084ff857230 */ /* 0x000fe40000004100 */
[C---:B------:R-:W-:Y:S01]  /*a3f0*/  FFMA R7, R81.reuse, R82, R7 ;  /* 0x0000005251077223 */ /* 0x040fe20000000007 */
[C---:B------:R-:W-:Y:S01]  /*a400*/  FFMA R8, R81.reuse, R83, R8 ;  /* 0x0000005351087223 */ /* 0x040fe20000000008 */
[C---:B------:R-:W-:Y:S01]  /*a410*/  FFMA R9, R81.reuse, R84, R9 ;  /* 0x0000005451097223 */ /* 0x040fe20000000009 */
[--C-:B------:R-:W-:Y:S02]  /*a420*/  HADD2.F32 R82, -RZ, R138.reuse.H0_H0 ;  /* 0x2000008aff527230 */ /* 0x100fe40000004100 */
[C---:B------:R-:W-:Y:S01]  /*a430*/  FMUL R10, R78.reuse, R10 ;  /* 0x0000000a4e0a7220 */ /* 0x040fe20000400000 */
[----:B------:R-:W-:Y:S02]  /*a440*/  HADD2.F32 R83, -RZ, R138.H1_H1 ;  /* 0x3000008aff537230 */ /* 0x000fe40000004100 */
[C---:B------:R-:W-:Y:S01]  /*a450*/  FMUL R11, R78.reuse, R11 ;  /* 0x0000000b4e0b7220 */ /* 0x040fe20000400000 */
[----:B------:R-:W-:Y:S02]  /*a460*/  HADD2.F32 R89, -RZ, R150.H0_H0 ;  /* 0x20000096ff597230 */ /* 0x000fe40000004100 */
[C---:B------:R-:W-:Y:S01]  /*a470*/  FFMA R10, R81.reuse, R85, R10 ;  /* 0x00000055510a7223 */ /* 0x040fe2000000000a */
[--C-:B------:R-:W-:Y:S02]  /*a480*/  HADD2.F32 R134, -RZ, R136.reuse.H0_H0 ;  /* 0x20000088ff867230 */ /* 0x100fe40000004100 */
[C---:B------:R-:W-:Y:S01]  /*a490*/  FFMA R11, R81.reuse, R86, R11 ;  /* 0x00000056510b7223 */ /* 0x040fe2000000000b */
[C---:B------:R-:W-:Y:S01]  /*a4a0*/  FFMA R12, R81.reuse, R87, R12 ;  /* 0x00000057510c7223 */ /* 0x040fe2000000000c */
[----:B------:R-:W-:Y:S01]  /*a4b0*/  FFMA R13, R81, R88, R13 ;  /* 0x00000058510d7223 */ /* 0x000fe2000000000d */
[----:B------:R-:W-:Y:S01]  /*a4c0*/  F2FP.SATFINITE.E4M3.F32.PACK_AB_MERGE_C R86, R7, R6, RZ ;  /* 0x000000060756723e */ /* 0x000fe200048070ff */
[C---:B------:R-:W-:Y:S01]  /*a4d0*/  FMUL R7, R78.reuse, R24 ;  /* 0x000000184e077220 */ /* 0x040fe20000400000 */
[----:B------:R-:W-:Y:S01]  /*a4e0*/  F2FP.SATFINITE.E4M3.F32.PACK_AB_MERGE_C R138, R11, R10, RZ ;  /* 0x0000000a0b8a723e */ /* 0x000fe200048070ff */
[C---:B------:R-:W-:Y:S01]  /*a4f0*/  FMUL R10, R78.reuse, R25 ;  /* 0x000000194e0a7220 */ /* 0x040fe20000400000 */
[C---:B------:R-:W-:Y:S01]  /*a500*/  FMUL R25, R78.reuse, R32 ;  /* 0x000000204e197220 */ /* 0x040fe20000400000 */
[----:B------:R-:W-:Y:S02]  /*a510*/  HADD2.F32 R137, -RZ, R136.H1_H1 ;  /* 0x30000088ff897230 */ /* 0x000fe40000004100 */
[C---:B------:R-:W-:Y:S01]  /*a520*/  FMUL R14, R78.reuse, R14 ;  /* 0x0000000e4e0e7220 */ /* 0x040fe20000400000 */
[----:B------:R-:W-:Y:S02]  /*a530*/  HADD2.F32 R90, -RZ, R150.H1_H1 ;  /* 0x30000096ff5a7230 */ /* 0x000fe40000004100 */
[C---:B------:R-:W-:Y:S01]  /*a540*/  FMUL R15, R78.reuse, R15 ;  /* 0x0000000f4e0f7220 */ /* 0x040fe20000400000 */
[--C-:B------:R-:W-:Y:S02]  /*a550*/  HADD2.F32 R93, -RZ, R151.reuse.H0_H0 ;  /* 0x20000097ff5d7230 */ /* 0x100fe40000004100 */
[C---:B------:R-:W-:Y:S01]  /*a560*/  FFMA R14, R81.reuse, R89, R14 ;  /* 0x00000059510e7223 */ /* 0x040fe2000000000e */
[----:B------:R-:W-:Y:S02]  /*a570*/  HADD2.F32 R94, -RZ, R151.H1_H1 ;  /* 0x30000097ff5e7230 */ /* 0x000fe40000004100 */
[C---:B------:R-:W-:Y:S01]  /*a580*/  FFMA R15, R81.reuse, R90, R15 ;  /* 0x0000005a510f7223 */ /* 0x040fe2000000000f */
[C---:B------:R-:W-:Y:S01]  /*a590*/  FFMA R16, R81.reuse, R91, R16 ;  /* 0x0000005b51107223 */ /* 0x040fe20000000010 */
[----:B------:R-:W-:Y:S01]  /*a5a0*/  FFMA R17, R81, R92, R17 ;  /* 0x0000005c51117223 */ /* 0x000fe20000000011 */
[C---:B------:R-:W-:Y:S01]  /*a5b0*/  FMUL R18, R78.reuse, R18 ;  /* 0x000000124e127220 */ /* 0x040fe20000400000 */
[C---:B------:R-:W-:Y:S01]  /*a5c0*/  FMUL R19, R78.reuse, R19 ;  /* 0x000000134e137220 */ /* 0x040fe20000400000 */
[--C-:B------:R-:W-:Y:S01]  /*a5d0*/  HADD2.F32 R96, -RZ, R152.reuse.H0_H0 ;  /* 0x20000098ff607230 */ /* 0x100fe20000004100 */
[----:B------:R-:W-:Y:S01]  /*a5e0*/  F2FP.SATFINITE.E4M3.F32.PACK_AB_MERGE_C R14, R15, R14, RZ ;  /* 0x0000000e0f0e723e */ /* 0x000fe200048070ff */
[C---:B------:R-:W-:Y:S01]  /*a5f0*/  FFMA R18, R81.reuse, R93, R18 ;  /* 0x0000005d51127223 */ /* 0x040fe20000000012 */
[C---:B------:R-:W-:Y:S01]  /*a600*/  FFMA R19, R81.reuse, R94, R19 ;  /* 0x0000005e51137223 */ /* 0x040fe20000000013 */
[C---:B------:R-:W-:Y:S01]  /*a610*/  FFMA R0, R81.reuse, R95, R0 ;  /* 0x0000005f51007223 */ /* 0x040fe20000000000 */
[----:B------:R-:W-:Y:S01]  /*a620*/  FFMA R2, R81, R97, R2 ;  /* 0x0000006151027223 */ /* 0x000fe20000000002 */
[----:B------:R-:W-:Y:S02]  /*a630*/  HADD2.F32 R99, -RZ, R152.H1_H1 ;  /* 0x30000098ff637230 */ /* 0x000fe40000004100 */
[C---:B------:R-:W-:Y:S01]  /*a640*/  FMUL R3, R78.reuse, R22 ;  /* 0x000000164e037220 */ /* 0x040fe20000400000 */
[----:B------:R-:W-:Y:S01]  /*a650*/  F2FP.SATFINITE.E4M3.F32.PACK_AB_MERGE_C R18, R19, R18, RZ ;  /* 0x000000121312723e */ /* 0x000fe200048070ff */
[C---:B------:R-:W-:Y:S01]  /*a660*/  FMUL R22, R78.reuse, R29 ;  /* 0x0000001d4e167220 */ /* 0x040fe20000400000 */
[C---:B------:R-:W-:Y:S01]  /*a670*/  FMUL R29, R78.reuse, R36 ;  /* 0x000000244e1d7220 */ /* 0x040fe20000400000 */
[C---:B------:R-:W-:Y:S01]  /*a680*/  FFMA R3, R81.reuse, R96, R3 ;  /* 0x0000006051037223 */ /* 0x040fe20000000003 */
[C---:B------:R-:W-:Y:S01]  /*a690*/  FMUL R6, R78.reuse, R23 ;  /* 0x000000174e067220 */ /* 0x040fe20000400000 */
[--C-:B------:R-:W-:Y:S02]  /*a6a0*/  HADD2.F32 R100, -RZ, R153.reuse.H0_H0 ;  /* 0x20000099ff647230 */ /* 0x100fe40000004100 */
[C---:B------:R-:W-:Y:S01]  /*a6b0*/  FMUL R11, R78.reuse, R26 ;  /* 0x0000001a4e0b7220 */ /* 0x040fe20000400000 */
[----:B------:R-:W-:Y:S02]  /*a6c0*/  HADD2.F32 R103, -RZ, R153.H1_H1 ;  /* 0x30000099ff677230 */ /* 0x000fe40000004100 */
[C---:B------:R-:W-:Y:S01]  /*a6d0*/  FFMA R6, R81.reuse, R99, R6 ;  /* 0x0000006351067223 */ /* 0x040fe20000000006 */
[C---:B------:R-:W-:Y:S01]  /*a6e0*/  FFMA R7, R81.reuse, R98, R7 ;  /* 0x0000006251077223 */ /* 0x040fe20000000007 */
[C---:B------:R-:W-:Y:S01]  /*a6f0*/  FFMA R10, R81.reuse, R101, R10 ;  /* 0x00000065510a7223 */ /* 0x040fe2000000000a */
[C---:B------:R-:W-:Y:S01]  /*a700*/  FFMA R11, R81.reuse, R100, R11 ;  /* 0x00000064510b7223 */ /* 0x040fe2000000000b */
[----:B------:R-:W-:Y:S01]  /*a710*/  FMUL R26, R78, R33 ;  /* 0x000000214e1a7220 */ /* 0x000fe20000400000 */
[----:B------:R-:W-:Y:S01]  /*a720*/  F2FP.SATFINITE.E4M3.F32.PACK_AB_MERGE_C R3, R6, R3, RZ ;  /* 0x000000030603723e */ /* 0x000fe200048070ff */
[C---:B------:R-:W-:Y:S01]  /*a730*/  FMUL R33, R78.reuse, R40 ;  /* 0x000000284e217220 */ /* 0x040fe20000400000 */
        /* <DEDUP_REMOVED lines=8> */
[C---:B------:R-:W-:Y:S01]  /*a7c0*/  FMUL R30, R78.reuse, R37 ;  /* 0x000000254e1e7220 */ /* 0x040fe20000400000 */
[C---:B------:R-:W-:Y:S01]  /*a7d0*/  FMUL R37, R78.reuse, R44 ;  /* 0x0000002c4e257220 */ /* 0x040fe20000400000 */
[C---:B------:R-:W-:Y:S01]  /*a7e0*/  FMUL R24, R78.reuse, R31 ;  /* 0x0000001f4e187220 */ /* 0x040fe20000400000 */
[----:B------:R-:W-:Y:S01]  /*a7f0*/  F2FP.F16.E4M3.UNPACK_B R158, R158.H1 ;  /* 0x0000009eff9e723e */ /* 0x000fe200030006ff */
[--C-:B------:R-:W-:Y:S02]  /*a800*/  HADD2.F32 R108, -RZ, R155.reuse.H0_H0 ;  /* 0x2000009bff6c7230 */ /* 0x100fe40000004100 */
[----:B------:R-:W-:Y:S01]  /*a810*/  FMUL R27, R78, R34 ;  /* 0x000000224e1b7220 */ /* 0x000fe20000400000 */
[----:B------:R-:W-:Y:S02]  /*a820*/  HADD2.F32 R111, -RZ, R155.H1_H1 ;  /* 0x3000009bff6f7230 */ /* 0x000fe40000004100 */
[C---:B------:R-:W-:Y:S01]  /*a830*/  FFMA R24, R81.reuse, R107, R24 ;  /* 0x0000006b51187223 */ /* 0x040fe20000000018 */
[----:B------:R-:W-:Y:S01]  /*a840*/  F2FP.F16.E4M3.UNPACK_B R159, R159.H1 ;  /* 0x0000009fff9f723e */ /* 0x000fe200030006ff */
[C---:B------:R-:W-:Y:S01]  /*a850*/  FFMA R25, R81.reuse, R106, R25 ;  /* 0x0000006a51197223 */ /* 0x040fe20000000019 */
[C---:B------:R-:W-:Y:S01]  /*a860*/  FFMA R26, R81.reuse, R109, R26 ;  /* 0x0000006d511a7223 */ /* 0x040fe2000000001a */
[----:B------:R-:W-:Y:S01]  /*a870*/  F2FP.F16.E4M3.UNPACK_B R160, R160.H1 ;  /* 0x000000a0ffa0723e */ /* 0x000fe200030006ff */
[C---:B------:R-:W-:Y:S01]  /*a880*/  FFMA R27, R81.reuse, R108, R27 ;  /* 0x0000006c511b7223 */ /* 0x040fe2000000001b */
[----:B------:R-:W-:Y:S01]  /*a890*/  F2FP.SATFINITE.E4M3.F32.PACK_AB_MERGE_C R6, R24, R23, RZ ;  /* 0x000000171806723e */ /* 0x000fe200048070ff */
[C---:B------:R-:W-:Y:S01]  /*a8a0*/  FMUL R34, R78.reuse, R41 ;  /* 0x000000294e227220 */ /* 0x040fe20000400000 */
[C---:B------:R-:W-:Y:S01]  /*a8b0*/  FMUL R41, R78.reuse, R48 ;  /* 0x000000304e297220 */ /* 0x040fe20000400000 */
[----:B------:R-:W-:Y:S01]  /*a8c0*/  FMUL R28, R78, R35 ;  /* 0x000000234e1c7220 */ /* 0x000fe20000400000 */
[----:B------:R-:W-:Y:S01]  /*a8d0*/  F2FP.F16.E4M3.UNPACK_B R161, R161.H1 ;  /* 0x000000a1ffa1723e */ /* 0x000fe200030006ff */
[--C-:B------:R-:W-:Y:S01]  /*a8e0*/  HADD2.F32 R112, -RZ, R156.reuse.H0_H0 ;  /* 0x2000009cff707230 */ /* 0x100fe20000004100 */
[----:B------:R-:W-:Y:S01]  /*a8f0*/  F2FP.SATFINITE.E4M3.F32.PACK_AB_MERGE_C R6, R22, R21, R6 ;  /* 0x000000151606723e */ /* 0x000fe20004807006 */
[C---:B------:R-:W-:Y:S01]  /*a900*/  FFMA R28, R81.reuse, R111, R28 ;  /* 0x0000006f511c7223 */ /* 0x040fe2000000001c */
[C---:B------:R-:W-:Y:S01]  /*a910*/  FFMA R29, R81.reuse, R110, R29 ;  /* 0x0000006e511d7223 */ /* 0x040fe2000000001d */
[C---:B------:R-:W-:Y:S01]  /*a920*/  FFMA R30, R81.reuse, R113, R30 ;  /* 0x00000071511e7223 */ /* 0x040fe2000000001e */
[----:B------:R-:W-:Y:S02]  /*a930*/  HADD2.F32 R115, -RZ, R156.H1_H1 ;  /* 0x3000009cff737230 */ /* 0x000fe40000004100 */
[C---:B------:R-:W-:Y:S01]  /*a940*/  FMUL R31, R78.reuse, R38 ;  /* 0x000000264e1f7220 */ /* 0x040fe20000400000 */
[----:B------:R-:W-:Y:S01]  /*a950*/  F2FP.F16.E4M3.UNPACK_B R162, R162.H1 ;  /* 0x000000a2ffa2723e */ /* 0x000fe200030006ff */
[C---:B------:R-:W-:Y:S01]  /*a960*/  FMUL R38, R78.reuse, R45 ;  /* 0x0000002d4e267220 */ /* 0x040fe20000400000 */
[C---:B------:R-:W-:Y:S01]  /*a970*/  FMUL R45, R78.reuse, R52 ;  /* 0x000000344e2d7220 */ /* 0x040fe20000400000 */
[----:B------:R-:W-:Y:S01]  /*a980*/  F2FP.F16.E4M3.UNPACK_B R163, R163.H1 ;  /* 0x000000a3ffa3723e */ /* 0x000fe200030006ff */
[----:B------:R-:W-:Y:S01]  /*a990*/  FFMA R31, R81, R112, R31 ;  /* 0x00000070511f7223 */ /* 0x000fe2000000001f */
[----:B------:R-:W-:Y:S01]  /*a9a0*/  FMUL R52, R78, R59 ;  /* 0x0000003b4e347220 */ /* 0x000fe20000400000 */
[----:B------:R-:W-:Y:S01]  /*a9b0*/  IADD3 R76, PT, PT, R76, 0x1, RZ ;  /* 0x000000014c4c7810 */ /* 0x000fe20007ffe0ff */
[C---:B------:R-:W-:Y:S01]  /*a9c0*/  FMUL R59, R78.reuse, R66 ;  /* 0x000000424e3b7220 */ /* 0x040fe20000400000 */
[----:B------:R-:W-:Y:S01]  /*a9d0*/  F2FP.SATFINITE.E4M3.F32.PACK_AB_MERGE_C R66, R13, R12, R14 ;  /* 0x0000000c0d42723e */ /* 0x000fe2000480700e */
[C---:B------:R-:W-:Y:S01]  /*a9e0*/  FMUL R32, R78.reuse, R39 ;  /* 0x000000274e207220 */ /* 0x040fe20000400000 */
[--C-:B------:R-:W-:Y:S02]  /*a9f0*/  HADD2.F32 R116, -RZ, R157.reuse.H0_H0 ;  /* 0x2000009dff747230 */ /* 0x100fe40000004100 */
[C---:B------:R-:W-:Y:S01]  /*aa00*/  FMUL R35, R78.reuse, R42 ;  /* 0x0000002a4e237220 */ /* 0x040fe20000400000 */
[----:B------:R-:W-:Y:S02]  /*aa10*/  HADD2.F32 R119, -RZ, R157.H1_H1 ;  /* 0x3000009dff777230 */ /* 0x000fe40000004100 */
[C---:B------:R-:W-:Y:S01]  /*aa20*/  FFMA R32, R81.reuse, R115, R32 ;  /* 0x0000007351207223 */ /* 0x040fe20000000020 */
[----:B------:R-:W-:Y:S01]  /*aa30*/  FMUL R36, R78, R43 ;  /* 0x0000002b4e247220 */ /* 0x000fe20000400000 */
[C---:B------:R-:W-:Y:S01]  /*aa40*/  FFMA R33, R81.reuse, R114, R33 ;  /* 0x0000007251217223 */ /* 0x040fe20000000021 */
[C---:B------:R-:W-:Y:S01]  /*aa50*/  FFMA R34, R81.reuse, R117, R34 ;  /* 0x0000007551227223 */ /* 0x040fe20000000022 */
[--C-:B------:R-:W-:Y:S01]  /*aa60*/  HADD2.F32 R120, -RZ, R158.reuse.H0_H0 ;  /* 0x2000009eff787230 */ /* 0x100fe20000004100 */
[----:B------:R-:W-:Y:S01]  /*aa70*/  F2FP.SATFINITE.E4M3.F32.PACK_AB_MERGE_C R32, R32, R31, RZ ;  /* 0x0000001f2020723e */ /* 0x000fe200048070ff */
[C---:B------:R-:W-:Y:S01]  /*aa80*/  FFMA R35, R81.reuse, R116, R35 ;  /* 0x0000007451237223 */ /* 0x040fe20000000023 */
[----:B------:R-:W-:Y:S02]  /*aa90*/  HADD2.F32 R123, -RZ, R158.H1_H1 ;  /* 0x3000009eff7b7230 */ /* 0x000fe40000004100 */
[----:B------:R-:W-:Y:S01]  /*aaa0*/  FMUL R39, R78, R46 ;  /* 0x0000002e4e277220 */ /* 0x000fe20000400000 */
[----:B------:R-:W-:Y:S01]  /*aab0*/  F2FP.SATFINITE.E4M3.F32.PACK_AB_MERGE_C R32, R30, R29, R32 ;  /* 0x0000001d1e20723e */ /* 0x000fe20004807020 */
[C---:B------:R-:W-:Y:S01]  /*aac0*/  FFMA R36, R81.reuse, R119, R36 ;  /* 0x0000007751247223 */ /* 0x040fe20000000024 */
[C---:B------:R-:W-:Y:S01]  /*aad0*/  FMUL R40, R78.reuse, R47 ;  /* 0x0000002f4e287220 */ /* 0x040fe20000400000 */
[C---:B------:R-:W-:Y:S01]  /*aae0*/  FFMA R37, R81.reuse, R118, R37 ;  /* 0x0000007651257223 */ /* 0x040fe20000000025 */
[C---:B------:R-:W-:Y:S01]  /*aaf0*/  FFMA R38, R81.reuse, R121, R38 ;  /* 0x0000007951267223 */ /* 0x040fe20000000026 */
[C---:B------:R-:W-:Y:S01]  /*ab00*/  FMUL R42, R78.reuse, R49 ;  /* 0x000000314e2a7220 */ /* 0x040fe20000400000 */
        /* <DEDUP_REMOVED lines=8> */
[C---:B------:R-:W-:Y:S01]  /*ab90*/  FMUL R57, R78.reuse, R64 ;  /* 0x000000404e397220 */ /* 0x040fe20000400000 */
[----:B------:R-:W-:Y:S01]  /*aba0*/  FFMA R42, R81, R125, R42 ;  /* 0x0000007d512a7223 */ /* 0x000fe2000000002a */
[C---:B------:R-:W-:Y:S01]  /*abb0*/  FMUL R46, R78.reuse, R53 ;  /* 0x000000354e2e7220 */ /* 0x040fe20000400000 */
[--C-:B------:R-:W-:Y:S01]  /*abc0*/  HADD2.F32 R128, -RZ, R160.reuse.H0_H0 ;  /* 0x200000a0ff807230 */ /* 0x100fe20000004100 */
[----:B------:R-:W-:Y:S01]  /*abd0*/  F2FP.SATFINITE.E4M3.F32.PACK_AB_MERGE_C R64, R5, R4, R86 ;  /* 0x000000040540723e */ /* 0x000fe20004807056 */
[C---:B------:R-:W-:Y:S01]  /*abe0*/  FMUL R51, R78.reuse, R58 ;  /* 0x0000003a4e337220 */ /* 0x040fe20000400000 */
[C---:B------:R-:W-:Y:S01]  /*abf0*/  FMUL R53, R78.reuse, R60 ;  /* 0x0000003c4e357220 */ /* 0x040fe20000400000 */
[C---:B------:R-:W-:Y:S01]  /*ac00*/  FFMA R43, R81.reuse, R124, R43 ;  /* 0x0000007c512b7223 */ /* 0x040fe2000000002b */
[----:B------:R-:W-:Y:S02]  /*ac10*/  HADD2.F32 R131, -RZ, R160.H1_H1 ;  /* 0x300000a0ff837230 */ /* 0x000fe40000004100 */
[C---:B------:R-:W-:Y:S01]  /*ac20*/  FMUL R47, R78.reuse, R54 ;  /* 0x000000364e2f7220 */ /* 0x040fe20000400000 */
[C---:B------:R-:W-:Y:S01]  /*ac30*/  FMUL R58, R78.reuse, R65 ;  /* 0x000000414e3a7220 */ /* 0x040fe20000400000 */
[----:B------:R-:W-:Y:S01]  /*ac40*/  FMUL R60, R78, R67 ;  /* 0x000000434e3c7220 */ /* 0x000fe20000400000 */
[----:B------:R-:W-:Y:S01]  /*ac50*/  F2FP.SATFINITE.E4M3.F32.PACK_AB_MERGE_C R5, R20, R11, RZ ;  /* 0x0000000b1405723e */ /* 0x000fe200048070ff */
[----:B------:R-:W-:Y:S01]  /*ac60*/  FFMA R44, R81, R127, R44 ;  /* 0x0000007f512c7223 */ /* 0x000fe2000000002c */
[C---:B------:R-:W-:Y:S01]  /*ac70*/  FMUL R48, R78.reuse, R55 ;  /* 0x000000374e307220 */ /* 0x040fe20000400000 */
[----:B------:R-:W-:Y:S01]  /*ac80*/  F2FP.SATFINITE.E4M3.F32.PACK_AB_MERGE_C R65, R9, R8, R138 ;  /* 0x000000080941723e */ /* 0x000fe2000480708a */
[----:B------:R-:W-:Y:S01]  /*ac90*/  FFMA R45, R81, R126, R45 ;  /* 0x0000007e512d7223 */ /* 0x000fe2000000002d */
[----:B------:R-:W-:Y:S01]  /*aca0*/  F2FP.SATFINITE.E4M3.F32.PACK_AB_MERGE_C R67, R17, R16, R18 ;  /* 0x000000101143723e */ /* 0x000fe20004807012 */
[----:B------:R-:W-:Y:S01]  /*acb0*/  FMUL R49, R78, R56 ;  /* 0x000000384e317220 */ /* 0x000fe20000400000 */
[C---:B------:R-:W-:Y:S01]  /*acc0*/  FFMA R46, R81.reuse, R129, R46 ;  /* 0x00000081512e7223 */ /* 0x040fe2000000002e */
[--C-:B------:R-:W-:Y:S02]  /*acd0*/  HADD2.F32 R132, -RZ, R161.reuse.H0_H0 ;  /* 0x200000a1ff847230 */ /* 0x100fe40000004100 */
[C---:B------:R-:W-:Y:S01]  /*ace0*/  FFMA R47, R81.reuse, R128, R47 ;  /* 0x00000080512f7223 */ /* 0x040fe2000000002f */
[----:B------:R1:W-:Y:S01]  /*acf0*/  STS.128 [R172+UR49+0xa200], R64 ;  /* 0x00a20040ac007988 */ /* 0x0003e20008000c31 */
[----:B------:R-:W-:Y:S01]  /*ad00*/  HADD2.F32 R135, -RZ, R161.H1_H1 ;  /* 0x300000a1ff877230 */ /* 0x000fe20000004100 */
[----:B------:R-:W-:Y:S01]  /*ad10*/  F2FP.SATFINITE.E4M3.F32.PACK_AB_MERGE_C R5, R10, R7, R5 ;  /* 0x000000070a05723e */ /* 0x000fe20004807005 */
[C---:B------:R-:W-:Y:S01]  /*ad20*/  FFMA R48, R81.reuse, R131, R48 ;  /* 0x0000008351307223 */ /* 0x040fe20000000030 */
[----:B------:R-:W-:Y:S01]  /*ad30*/  F2FP.SATFINITE.E4M3.F32.PACK_AB_MERGE_C R7, R28, R27, RZ ;  /* 0x0000001b1c07723e */ /* 0x000fe200048070ff */
        /* <DEDUP_REMOVED lines=8> */
[----:B------:R-:W-:Y:S01]  /*adc0*/  FMUL R56, R78, R63 ;  /* 0x0000003f4e387220 */ /* 0x000fe20000400000 */
[----:B------:R-:W-:Y:S01]  /*add0*/  F2FP.SATFINITE.E4M3.F32.PACK_AB_MERGE_C R4, R2, R0, R3 ;  /* 0x000000000204723e */ /* 0x000fe20004807003 */
[C---:B------:R-:W-:Y:S01]  /*ade0*/  FFMA R53, R81.reuse, R134, R53 ;  /* 0x0000008651357223 */ /* 0x040fe20000000035 */
[----:B------:R-:W-:Y:S01]  /*adf0*/  F2FP.SATFINITE.E4M3.F32.PACK_AB_MERGE_C R7, R26, R25, R7 ;  /* 0x000000191a07723e */ /* 0x000fe20004807007 */
[C---:B------:R-:W-:Y:S01]  /*ae00*/  FFMA R54, R81.reuse, R137, R54 ;  /* 0x0000008951367223 */ /* 0x040fe20000000036 */
[--C-:B------:R-:W-:Y:S02]  /*ae10*/  HADD2.F32 R84, -RZ, R163.reuse.H0_H0 ;  /* 0x200000a3ff547230 */ /* 0x100fe40000004100 */
[C---:B------:R-:W-:Y:S01]  /*ae20*/  FFMA R55, R81.reuse, R136, R55 ;  /* 0x0000008851377223 */ /* 0x040fe20000000037 */
[----:B------:R-:W-:Y:S01]  /*ae30*/  HADD2.F32 R85, -RZ, R163.H1_H1 ;  /* 0x300000a3ff557230 */ /* 0x000fe20000004100 */
[----:B------:R1:W-:Y:S01]  /*ae40*/  STS.128 [R192+0xa010], R4 ;  /* 0x00a01004c0007388 */ /* 0x0003e20000000c00 */
[----:B------:R-:W-:Y:S01]  /*ae50*/  F2FP.SATFINITE.E4M3.F32.PACK_AB_MERGE_C R35, R36, R35, RZ ;  /* 0x000000232423723e */ /* 0x000fe200048070ff */
[C---:B------:R-:W-:Y:S01]  /*ae60*/  FFMA R56, R81.reuse, R139, R56 ;  /* 0x0000008b51387223 */ /* 0x040fe20000000038 */
[----:B------:R-:W-:Y:S01]  /*ae70*/  F2FP.SATFINITE.E4M3.F32.PACK_AB_MERGE_C R39, R40, R39, RZ ;  /* 0x000000272827723e */ /* 0x000fe200048070ff */
[C---:B------:R-:W-:Y:S01]  /*ae80*/  FFMA R57, R81.reuse, R82, R57 ;  /* 0x0000005251397223 */ /* 0x040fe20000000039 */
[----:B------:R-:W-:Y:S01]  /*ae90*/  F2FP.SATFINITE.E4M3.F32.PACK_AB_MERGE_C R43, R44, R43, RZ ;  /* 0x0000002b2c2b723e */ /* 0x000fe200048070ff */
[C---:B------:R-:W-:Y:S01]  /*aea0*/  FFMA R58, R81.reuse, R83, R58 ;  /* 0x00000053513a7223 */ /* 0x040fe2000000003a */
[C---:B------:R-:W-:Y:S01]  /*aeb0*/  FFMA R59, R81.reuse, R84, R59 ;  /* 0x00000054513b7223 */ /* 0x040fe2000000003b */
[----:B------:R-:W-:Y:S01]  /*aec0*/  F2FP.SATFINITE.E4M3.F32.PACK_AB_MERGE_C R33, R34, R33, R35 ;  /* 0x000000212221723e */ /* 0x000fe20004807023 */
        /* <DEDUP_REMOVED lines=11> */
[----:B------:R-:W-:Y:S05]  /*af80*/  F2FP.SATFINITE.E4M3.F32.PACK_AB_MERGE_C R51, R58, R57, R59 ;  /* 0x000000393a33723e */ /* 0x000fea000480703b */
        /* <DEDUP_REMOVED lines=18> */
.L_x_127:
[----:B------:R-:W-:Y:S05]  /*b0b0*/  BSYNC.RECONVERGENT B0 ;  /* 0x0000000000007941 */ /* 0x000fea0003800200 */
.L_x_126:
[----:B------:R-:W-:Y:S01]  /*b0c0*/  BAR.SYNC.DEFER_BLOCKING 0x1, 0x80 ;  /* 0x0042000000007b1d */ /* 0x000fe20000010000 */
[----:B------:R-:W-:Y:S01]  /*b0d0*/  ISETP.NE.AND P2, PT, R190, RZ, PT ;  /* 0x000000ffbe00720c */ /* 0x000fe20003f45270 */
[----:B------:R-:W-:Y:S01]  /*b0e0*/  IMAD.IADD R20, R75, 0x1, R147 ;  /* 0x000000014b147824 */ /* 0x000fe200078e0293 */
[----:B------:R-:W-:Y:S01]  /*b0f0*/  ISETP.NE.AND P0, PT, R191, 0x2, PT ;  /* 0x00000002bf00780c */ /* 0x000fe20003f05270 */
[----:B------:R-:W-:Y:S01]  /*b100*/  IMAD.IADD R21, R77, 0x1, R170 ;  /* 0x000000014d157824 */ /* 0x000fe200078e02aa */
[----:B------:R-:W-:Y:S02]  /*b110*/  ISETP.NE.AND P1, PT, R76, 0x2, PT ;  /* 0x000000024c00780c */ /* 0x000fe40003f25270 */
[----:B------:R-:W-:Y:S02]  /*b120*/  SEL R3, RZ, 0x1, P0 ;  /* 0x00000001ff037807 */ /* 0x000fe40000000000 */
[----:B------:R-:W-:Y:S02]  /*b130*/  SEL R0, RZ, 0x1, P1 ;  /* 0x00000001ff007807 */ /* 0x000fe40000800000 */
[----:B------:R-:W-:Y:S02]  /*b140*/  LOP3.LUT R182, R182, R3, RZ, 0x3c, !PT ;  /* 0x00000003b6b67212 */ /* 0x000fe400078e3cff */
[----:B------:R-:W-:Y:S02]  /*b150*/  LOP3.LUT R183, R183, R0, RZ, 0x3c, !PT ;  /* 0x00000000b7b77212 */ /* 0x000fe400078e3cff */
[----:B------:R-:W-:Y:S02]  /*b160*/  @P2 R2UR UR36, R179 ;  /* 0x00000000b32422ca */ /* 0x000fe400000e0000 */
[----:B------:R-:W-:Y:S02]  /*b170*/  SEL R191, R191, RZ, P0 ;  /* 0x000000ffbfbf7207 */ /* 0x000fe40000000000 */
[----:B------:R-:W-:Y:S01]  /*b180*/  SEL R76, R76, RZ, P1 ;  /* 0x000000ff4c4c7207 */ /* 0x000fe20000800000 */
[----:B------:R-:W-:Y:S10]  /*b190*/  @P2 BRA `(.L_x_128) ;  /* 0xffffff9800d82947 */ /* 0x000ff4000383ffff */
[----:B------:R-:W-:Y:S05]  /*b1a0*/  EXIT ;  /* 0x000000000000794d */ /* 0x000fea0003800000 */
.L_x_19:
[----:B--2---:R2:W1:Y:S02]  /*b1b0*/  SYNCS.PHASECHK.TRANS64.TRYWAIT P0, [R3+URZ+0x110], R2 ;  /* 0x00011002030075a7 */ /* 0x00446400080011ff */
[----:B-1----:R-:W-:Y:S05]  /*b1c0*/  @!P0 NANOSLEEP.SYNCS 0x989680 ;  /* 0x009896800000895d */ /* 0x002fea0003900000 */
[----:B------:R-:W1:Y:S02]  /*b1d0*/  @!P0 SYNCS.PHASECHK.TRANS64 P0, [R3+URZ+0x110], R2 ;  /* 0x00011002030085a7 */ /* 0x000e6400080010ff */
[----:B-1----:R-:W-:Y:S05]  /*b1e0*/  @!P0 BRA `(.L_x_19) ;  /* 0xfffffffc00f08947 */ /* 0x002fea000383ffff */
[----:B------:R-:W-:Y:S05]  /*b1f0*/  BRA `(.L_x_129) ;  /* 0xffffff6400007947 */ /* 0x000fea000383ffff */
.L_x_22:
[----:B-1----:R-:W-:-:S07]  /*b200*/  MOV R2, UR33 ;  /* 0x0000002100027c02 */ /* 0x002fce0008000f00 */
.L_x_130:
[----:B-1----:R1:W2:Y:S02]  /*b210*/  SYNCS.PHASECHK.TRANS64.TRYWAIT P0, [R2+URZ+0x38], R5 ;  /* 0x00003805020075a7 */ /* 0x0022a400080011ff */
[----:B--2---:R-:W-:Y:S05]  /*b220*/  @!P0 NANOSLEEP.SYNCS 0x989680 ;  /* 0x009896800000895d */ /* 0x004fea0003900000 */
[----:B------:R-:W2:Y:S02]  /*b230*/  @!P0 SYNCS.PHASECHK.TRANS64 P0, [R2+URZ+0x38], R5 ;  /* 0x00003805020085a7 */ /* 0x000ea400080010ff */
[----:B--2---:R-:W-:Y:S05]  /*b240*/  @!P0 BRA `(.L_x_130) ;  /* 0xfffffffc00f08947 */ /* 0x004fea000383ffff */
[----:B------:R-:W-:Y:S05]  /*b250*/  BRA `(.L_x_21) ;  /* 0xffffff6400547947 */ /* 0x000fea000383ffff */
.L_x_28:
[----:B-1----:R-:W-:-:S07]  /*b260*/  MOV R2, UR25 ;  /* 0x0000001900027c02 */ /* 0x002fce0008000f00 */
.L_x_131:
[----:B-1----:R1:W2:Y:S02]  /*b270*/  SYNCS.PHASECHK.TRANS64.TRYWAIT P0, [R2+URZ+0x38], R5 ;  /* 0x00003805020075a7 */ /* 0x0022a400080011ff */
[----:B--2---:R-:W-:Y:S05]  /*b280*/  @!P0 NANOSLEEP.SYNCS 0x989680 ;  /* 0x009896800000895d */ /* 0x004fea0003900000 */
[----:B------:R-:W2:Y:S02]  /*b290*/  @!P0 SYNCS.PHASECHK.TRANS64 P0, [R2+URZ+0x38], R5 ;  /* 0x00003805020085a7 */ /* 0x000ea400080010ff */
[----:B--2---:R-:W-:Y:S05]  /*b2a0*/  @!P0 BRA `(.L_x_131) ;  /* 0xfffffffc00f08947 */ /* 0x004fea000383ffff */
[----:B------:R-:W-:Y:S05]  /*b2b0*/  BRA `(.L_x_27) ;  /* 0xffffff6800147947 */ /* 0x000fea000383ffff */
.L_x_32:
[----:B-1----:R1:W2:Y:S02]  /*b2c0*/  SYNCS.PHASECHK.TRANS64.TRYWAIT P0, [R2+URZ+0xc0], R3 ;  /* 0x0000c003020075a7 */ /* 0x0022a400080011ff */
[----:B--2---:R-:W-:Y:S05]  /*b2d0*/  @!P0 NANOSLEEP.SYNCS 0x989680 ;  /* 0x009896800000895d */ /* 0x004fea0003900000 */
[----:B------:R-:W2:Y:S02]  /*b2e0*/  @!P0 SYNCS.PHASECHK.TRANS64 P0, [R2+URZ+0xc0], R3 ;  /* 0x0000c003020085a7 */ /* 0x000ea400080010ff */
[----:B--2---:R-:W-:Y:S05]  /*b2f0*/  @!P0 BRA `(.L_x_32) ;  /* 0xfffffffc00f08947 */ /* 0x004fea000383ffff */
[----:B------:R-:W-:Y:S05]  /*b300*/  BRA `(.L_x_132) ;  /* 0xffffff6800b87947 */ /* 0x000fea000383ffff */
.L_x_36:
[----:B----4-:R-:W-:-:S07]  /*b310*/  MOV R0, UR5 ;  /* 0x0000000500007c02 */ /* 0x010fce0008000f00 */
.L_x_133:
[----:B-1----:R1:W2:Y:S02]  /*b320*/  SYNCS.PHASECHK.TRANS64.TRYWAIT P0, [R0+URZ], R3 ;  /* 0x00000003000075a7 */ /* 0x0022a400080011ff */
[----:B--2---:R-:W-:Y:S05]  /*b330*/  @!P0 NANOSLEEP.SYNCS 0x989680 ;  /* 0x009896800000895d */ /* 0x004fea0003900000 */
[----:B------:R-:W2:Y:S02]  /*b340*/  @!P0 SYNCS.PHASECHK.TRANS64 P0, [R0+URZ], R3 ;  /* 0x00000003000085a7 */ /* 0x000ea400080010ff */
[----:B--2---:R-:W-:Y:S05]  /*b350*/  @!P0 BRA `(.L_x_133) ;  /* 0xfffffffc00f08947 */ /* 0x004fea000383ffff */
[----:B------:R-:W-:Y:S05]  /*b360*/  BRA `(.L_x_134) ;  /* 0xffffff7000287947 */ /* 0x000fea000383ffff */
.L_x_37:
[----:B----4-:R-:W-:-:S07]  /*b370*/  MOV R0, UR5 ;  /* 0x0000000500007c02 */ /* 0x010fce0008000f00 */
.L_x_135:
[----:B-1----:R1:W2:Y:S02]  /*b380*/  SYNCS.PHASECHK.TRANS64.TRYWAIT P0, [R0+URZ], R3 ;  /* 0x00000003000075a7 */ /* 0x0022a400080011ff */
[----:B--2---:R-:W-:Y:S05]  /*b390*/  @!P0 NANOSLEEP.SYNCS 0x989680 ;  /* 0x009896800000895d */ /* 0x004fea0003900000 */
[----:B------:R-:W2:Y:S02]  /*b3a0*/  @!P0 SYNCS.PHASECHK.TRANS64 P0, [R0+URZ], R3 ;  /* 0x00000003000085a7 */ /* 0x000ea400080010ff */
[----:B--2---:R-:W-:Y:S05]  /*b3b0*/  @!P0 BRA `(.L_x_135) ;  /* 0xfffffffc00f08947 */ /* 0x004fea000383ffff */
[----:B------:R-:W-:Y:S05]  /*b3c0*/  BRA `(.L_x_136) ;  /* 0xffffff7000347947 */ /* 0x000fea000383ffff */
.L_x_38:
[----:B----4-:R-:W-:-:S07]  /*b3d0*/  MOV R0, UR5 ;  /* 0x0000000500007c02 */ /* 0x010fce0008000f00 */
.L_x_137:
[----:B-1----:R1:W2:Y:S02]  /*b3e0*/  SYNCS.PHASECHK.TRANS64.TRYWAIT P0, [R0+URZ], R3 ;  /* 0x00000003000075a7 */ /* 0x0022a400080011ff */
[----:B--2---:R-:W-:Y:S05]  /*b3f0*/  @!P0 NANOSLEEP.SYNCS 0x989680 ;  /* 0x009896800000895d */ /* 0x004fea0003900000 */
[----:B------:R-:W2:Y:S02]  /*b400*/  @!P0 SYNCS.PHASECHK.TRANS64 P0, [R0+URZ], R3 ;  /* 0x00000003000085a7 */ /* 0x000ea400080010ff */
[----:B--2---:R-:W-:Y:S05]  /*b410*/  @!P0 BRA `(.L_x_137) ;  /* 0xfffffffc00f08947 */ /* 0x004fea000383ffff */
[----:B------:R-:W-:Y:S05]  /*b420*/  BRA `(.L_x_138) ;  /* 0xffffff7000407947 */ /* 0x000fea000383ffff */
.L_x_39:
[----:B----4-:R-:W-:-:S07]  /*b430*/  MOV R0, UR5 ;  /* 0x0000000500007c02 */ /* 0x010fce0008000f00 */
.L_x_139:
[----:B-1----:R1:W2:Y:S02]  /*b440*/  SYNCS.PHASECHK.TRANS64.TRYWAIT P0, [R0+URZ], R3 ;  /* 0x00000003000075a7 */ /* 0x0022a400080011ff */
[----:B--2---:R-:W-:Y:S05]  /*b450*/  @!P0 NANOSLEEP.SYNCS 0x989680 ;  /* 0x009896800000895d */ /* 0x004fea0003900000 */
[----:B------:R-:W2:Y:S02]  /*b460*/  @!P0 SYNCS.PHASECHK.TRANS64 P0, [R0+URZ], R3 ;  /* 0x00000003000085a7 */ /* 0x000ea400080010ff */
[----:B--2---:R-:W-:Y:S05]  /*b470*/  @!P0 BRA `(.L_x_139) ;  /* 0xfffffffc00f08947 */ /* 0x004fea000383ffff */
[----:B------:R-:W-:Y:S05]  /*b480*/  BRA `(.L_x_140) ;  /* 0xffffff70004c7947 */ /* 0x000fea000383ffff */
.L_x_40:
[----:B----4-:R-:W-:-:S07]  /*b490*/  MOV R0, UR5 ;  /* 0x0000000500007c02 */ /* 0x010fce0008000f00 */
.L_x_141:
[----:B-1----:R1:W2:Y:S02]  /*b4a0*/  SYNCS.PHASECHK.TRANS64.TRYWAIT P0, [R0+URZ], R3 ;  /* 0x00000003000075a7 */ /* 0x0022a400080011ff */
[----:B--2---:R-:W-:Y:S05]  /*b4b0*/  @!P0 NANOSLEEP.SYNCS 0x989680 ;  /* 0x009896800000895d */ /* 0x004fea0003900000 */
[----:B------:R-:W2:Y:S02]  /*b4c0*/  @!P0 SYNCS.PHASECHK.TRANS64 P0, [R0+URZ], R3 ;  /* 0x00000003000085a7 */ /* 0x000ea400080010ff */
[----:B--2---:R-:W-:Y:S05]  /*b4d0*/  @!P0 BRA `(.L_x_141) ;  /* 0xfffffffc00f08947 */ /* 0x004fea000383ffff */
[----:B------:R-:W-:Y:S05]  /*b4e0*/  BRA `(.L_x_142) ;  /* 0xffffff7000587947 */ /* 0x000fea000383ffff */
.L_x_41:
[----:B----4-:R-:W-:-:S07]  /*b4f0*/  MOV R0, UR5 ;  /* 0x0000000500007c02 */ /* 0x010fce0008000f00 */
.L_x_143:
[----:B-1----:R1:W2:Y:S02]  /*b500*/  SYNCS.PHASECHK.TRANS64.TRYWAIT P0, [R0+URZ], R3 ;  /* 0x00000003000075a7 */ /* 0x0022a400080011ff */
[----:B--2---:R-:W-:Y:S05]  /*b510*/  @!P0 NANOSLEEP.SYNCS 0x989680 ;  /* 0x009896800000895d */ /* 0x004fea0003900000 */
[----:B------:R-:W2:Y:S02]  /*b520*/  @!P0 SYNCS.PHASECHK.TRANS64 P0, [R0+URZ], R3 ;  /* 0x00000003000085a7 */ /* 0x000ea400080010ff */
[----:B--2---:R-:W-:Y:S05]  /*b530*/  @!P0 BRA `(.L_x_143) ;  /* 0xfffffffc00f08947 */ /* 0x004fea000383ffff */
[----:B------:R-:W-:Y:S05]  /*b540*/  BRA `(.L_x_144) ;  /* 0xffffff7000647947 */ /* 0x000fea000383ffff */
.L_x_44:
[----:B-1----:R1:W2:Y:S02]  /*b550*/  SYNCS.PHASECHK.TRANS64.TRYWAIT P0, [R0+URZ+0x100], R5 ;  /* 0x00010005000075a7 */ /* 0x0022a400080011ff */
[----:B--2---:R-:W-:Y:S05]  /*b560*/  @!P0 NANOSLEEP.SYNCS 0x989680 ;  /* 0x009896800000895d */ /* 0x004fea0003900000 */
[----:B------:R-:W2:Y:S02]  /*b570*/  @!P0 SYNCS.PHASECHK.TRANS64 P0, [R0+URZ+0x100], R5 ;  /* 0x00010005000085a7 */ /* 0x000ea400080010ff */
[----:B--2---:R-:W-:Y:S05]  /*b580*/  @!P0 BRA `(.L_x_44) ;  /* 0xfffffffc00f08947 */ /* 0x004fea000383ffff */
[----:B------:R-:W-:Y:S05]  /*b590*/  BRA `(.L_x_145) ;  /* 0xffffff7000c07947 */ /* 0x000fea000383ffff */
.L_x_45:
[----:B------:R-:W-:-:S07]  /*b5a0*/  MOV R0, UR5 ;  /* 0x0000000500007c02 */ /* 0x000fce0008000f00 */
.L_x_146:
[----:B-1----:R1:W2:Y:S02]  /*b5b0*/  SYNCS.PHASECHK.TRANS64.TRYWAIT P0, [R0+URZ+0xd0], R5 ;  /* 0x0000d005000075a7 */ /* 0x0022a400080011ff */
[----:B--2---:R-:W-:Y:S05]  /*b5c0*/  @!P0 NANOSLEEP.SYNCS 0x989680 ;  /* 0x009896800000895d */ /* 0x004fea0003900000 */
[----:B------:R-:W2:Y:S02]  /*b5d0*/  @!P0 SYNCS.PHASECHK.TRANS64 P0, [R0+URZ+0xd0], R5 ;  /* 0x0000d005000085a7 */ /* 0x000ea400080010ff */
[----:B--2---:R-:W-:Y:S05]  /*b5e0*/  @!P0 BRA `(.L_x_146) ;  /* 0xfffffffc00f08947 */ /* 0x004fea000383ffff */
[----:B------:R-:W-:Y:S05]  /*b5f0*/  BRA `(.L_x_147) ;  /* 0xffffff7000d07947 */ /* 0x000fea000383ffff */
.L_x_46:
[----:B-1----:R1:W2:Y:S02]  /*b600*/  SYNCS.PHASECHK.TRANS64.TRYWAIT P1, [R0+URZ+0xc0], R5 ;  /* 0x0000c005000075a7 */ /* 0x0022a400080211ff */
[----:B--2---:R-:W-:Y:S05]  /*b610*/  @!P1 NANOSLEEP.SYNCS 0x989680 ;  /* 0x009896800000995d */ /* 0x004fea0003900000 */
[----:B------:R-:W2:Y:S02]  /*b620*/  @!P1 SYNCS.PHASECHK.TRANS64 P1, [R0+URZ+0xc0], R5 ;  /* 0x0000c005000095a7 */ /* 0x000ea400080210ff */
[----:B--2---:R-:W-:Y:S05]  /*b630*/  @!P1 BRA `(.L_x_46) ;  /* 0xfffffffc00f09947 */ /* 0x004fea000383ffff */
[----:B------:R-:W-:Y:S05]  /*b640*/  BRA `(.L_x_148) ;  /* 0xffffff7400007947 */ /* 0x000fea000383ffff */
.L_x_49:
[----:B------:R-:W-:-:S07]  /*b650*/  MOV R0, UR5 ;  /* 0x0000000500007c02 */ /* 0x000fce0008000f00 */
.L_x_149:
[----:B-1----:R1:W2:Y:S02]  /*b660*/  SYNCS.PHASECHK.TRANS64.TRYWAIT P0, [R0+URZ+0xd0], R3 ;  /* 0x0000d003000075a7 */ /* 0x0022a400080011ff */
[----:B--2---:R-:W-:Y:S05]  /*b670*/  @!P0 NANOSLEEP.SYNCS 0x989680 ;  /* 0x009896800000895d */ /* 0x004fea0003900000 */
[----:B------:R-:W2:Y:S02]  /*b680*/  @!P0 SYNCS.PHASECHK.TRANS64 P0, [R0+URZ+0xd0], R3 ;  /* 0x0000d003000085a7 */ /* 0x000ea400080010ff */
[----:B--2---:R-:W-:Y:S05]  /*b690*/  @!P0 BRA `(.L_x_149) ;  /* 0xfffffffc00f08947 */ /* 0x004fea000383ffff */
[----:B------:R-:W-:Y:S05]  /*b6a0*/  BRA `(.L_x_48) ;  /* 0xffffff7400547947 */ /* 0x000fea000383ffff */
.L_x_56:
[----:B-1----:R1:W2:Y:S02]  /*b6b0*/  SYNCS.PHASECHK.TRANS64.TRYWAIT P1, [R0+URZ+0xc0], R5 ;  /* 0x0000c005000075a7 */ /* 0x0022a400080211ff */
[----:B--2---:R-:W-:Y:S05]  /*b6c0*/  @!P1 NANOSLEEP.SYNCS 0x989680 ;  /* 0x009896800000995d */ /* 0x004fea0003900000 */
[----:B------:R-:W2:Y:S02]  /*b6d0*/  @!P1 SYNCS.PHASECHK.TRANS64 P1, [R0+URZ+0xc0], R5 ;  /* 0x0000c005000095a7 */ /* 0x000ea400080210ff */
[----:B--2---:R-:W-:Y:S05]  /*b6e0*/  @!P1 BRA `(.L_x_56) ;  /* 0xfffffffc00f09947 */ /* 0x004fea000383ffff */
[----:B------:R-:W-:Y:S05]  /*b6f0*/  BRA `(.L_x_150) ;  /* 0xffffff7800b07947 */ /* 0x000fea000383ffff */
.L_x_57:
[----:B------:R-:W-:-:S07]  /*b700*/  MOV R3, UR8 ;  /* 0x0000000800037c02 */ /* 0x000fce0008000f00 */
.L_x_151:
[----:B-1----:R1:W2:Y:S02]  /*b710*/  SYNCS.PHASECHK.TRANS64.TRYWAIT P0, [R3+URZ+0xf0], R0 ;  /* 0x0000f000030075a7 */ /* 0x0022a400080011ff */
[----:B--2---:R-:W-:Y:S05]  /*b720*/  @!P0 NANOSLEEP.SYNCS 0x989680 ;  /* 0x009896800000895d */ /* 0x004fea0003900000 */
[----:B------:R-:W2:Y:S02]  /*b730*/  @!P0 SYNCS.PHASECHK.TRANS64 P0, [R3+URZ+0xf0], R0 ;  /* 0x0000f000030085a7 */ /* 0x000ea400080010ff */
[----:B--2---:R-:W-:Y:S05]  /*b740*/  @!P0 BRA `(.L_x_151) ;  /* 0xfffffffc00f08947 */ /* 0x004fea000383ffff */
[----:B------:R-:W-:Y:S05]  /*b750*/  BRA `(.L_x_152) ;  /* 0xffffff7800e87947 */ /* 0x000fea000383ffff */
.L_x_60:
[----:B------:R-:W-:Y:S07]  /*b760*/  MOV R0, UR7 ;  /* 0x0000000700007c02 */ /* 0x000fee0008000f00 */
.L_x_153:
[----:B-1----:R1:W2:Y:S02]  /*b770*/  SYNCS.PHASECHK.TRANS64.TRYWAIT P0, [R0+URZ], R3 ;  /* 0x00000003000075a7 */ /* 0x0022a400080011ff */
[----:B--2---:R-:W-:Y:S05]  /*b780*/  @!P0 NANOSLEEP.SYNCS 0x989680 ;  /* 0x009896800000895d */ /* 0x004fea0003900000 */
[----:B------:R-:W2:Y:S02]  /*b790*/  @!P0 SYNCS.PHASECHK.TRANS64 P0, [R0+URZ], R3 ;  /* 0x00000003000085a7 */ /* 0x000ea400080010ff */
[----:B--2---:R-:W-:Y:S05]  /*b7a0*/  @!P0 BRA `(.L_x_153) ;  /* 0xfffffffc00f08947 */ /* 0x004fea000383ffff */
[----:B------:R-:W-:Y:S05]  /*b7b0*/  BRA `(.L_x_59) ;  /* 0xffffff7c00047947 */ /* 0x000fea000383ffff */
.L_x_63:
[----:B------:R-:W-:-:S07]  /*b7c0*/  MOV R0, UR5 ;  /* 0x0000000500007c02 */ /* 0x000fce0008000f00 */
.L_x_154:
[----:B--2---:R2:W3:Y:S02]  /*b7d0*/  SYNCS.PHASECHK.TRANS64.TRYWAIT P0, [R0+URZ], R3 ;  /* 0x00000003000075a7 */ /* 0x0044e400080011ff */
[----:B---3--:R-:W-:Y:S05]  /*b7e0*/  @!P0 NANOSLEEP.SYNCS 0x989680 ;  /* 0x009896800000895d */ /* 0x008fea0003900000 */
[----:B------:R-:W3:Y:S02]  /*b7f0*/  @!P0 SYNCS.PHASECHK.TRANS64 P0, [R0+URZ], R3 ;  /* 0x00000003000085a7 */ /* 0x000ee400080010ff */
[----:B---3--:R-:W-:Y:S05]  /*b800*/  @!P0 BRA `(.L_x_154) ;  /* 0xfffffffc00f08947 */ /* 0x008fea000383ffff */
[----:B------:R-:W-:Y:S05]  /*b810*/  BRA `(.L_x_155) ;  /* 0xffffff7c00b87947 */ /* 0x000fea000383ffff */
.L_x_64:
[----:B------:R-:W-:-:S07]  /*b820*/  MOV R0, UR7 ;  /* 0x0000000700007c02 */ /* 0x000fce0008000f00 */
.L_x_156:
[----:B--2---:R2:W3:Y:S02]  /*b830*/  SYNCS.PHASECHK.TRANS64.TRYWAIT P0, [R0+URZ], R3 ;  /* 0x00000003000075a7 */ /* 0x0044e400080011ff */
[----:B---3--:R-:W-:Y:S05]  /*b840*/  @!P0 NANOSLEEP.SYNCS 0x989680 ;  /* 0x009896800000895d */ /* 0x008fea0003900000 */
[----:B------:R-:W3:Y:S02]  /*b850*/  @!P0 SYNCS.PHASECHK.TRANS64 P0, [R0+URZ], R3 ;  /* 0x00000003000085a7 */ /* 0x000ee400080010ff */
[----:B---3--:R-:W-:Y:S05]  /*b860*/  @!P0 BRA `(.L_x_156) ;  /* 0xfffffffc00f08947 */ /* 0x008fea000383ffff */
[----:B------:R-:W-:Y:S05]  /*b870*/  BRA `(.L_x_157) ;  /* 0xffffff7c00c47947 */ /* 0x000fea000383ffff */
.L_x_69:
[----:B--2---:R2:W3:Y:S02]  /*b880*/  SYNCS.PHASECHK.TRANS64.TRYWAIT P0, [R0+URZ+0xc0], R3 ;  /* 0x0000c003000075a7 */ /* 0x0044e400080011ff */
[----:B---3--:R-:W-:Y:S05]  /*b890*/  @!P0 NANOSLEEP.SYNCS 0x989680 ;  /* 0x009896800000895d */ /* 0x008fea0003900000 */
[----:B------:R-:W3:Y:S02]  /*b8a0*/  @!P0 SYNCS.PHASECHK.TRANS64 P0, [R0+URZ+0xc0], R3 ;  /* 0x0000c003000085a7 */ /* 0x000ee400080010ff */
[----:B---3--:R-:W-:Y:S05]  /*b8b0*/  @!P0 BRA `(.L_x_69) ;  /* 0xfffffffc00f08947 */ /* 0x008fea000383ffff */
[----:B------:R-:W-:Y:S05]  /*b8c0*/  BRA `(.L_x_158) ;  /* 0xffffff8000d07947 */ /* 0x000fea000383ffff */
.L_x_72:
[----:B------:R-:W-:Y:S07]  /*b8d0*/  MOV R0, UR7 ;  /* 0x0000000700007c02 */ /* 0x000fee0008000f00 */
.L_x_159:
[----:B--2---:R2:W3:Y:S02]  /*b8e0*/  SYNCS.PHASECHK.TRANS64.TRYWAIT P0, [R0+URZ+0xb8], R3 ;  /* 0x0000b803000075a7 */ /* 0x0044e400080011ff */
[----:B---3--:R-:W-:Y:S05]  /*b8f0*/  @!P0 NANOSLEEP.SYNCS 0x989680 ;  /* 0x009896800000895d */ /* 0x008fea0003900000 */
[----:B------:R-:W3:Y:S02]  /*b900*/  @!P0 SYNCS.PHASECHK.TRANS64 P0, [R0+URZ+0xb8], R3 ;  /* 0x0000b803000085a7 */ /* 0x000ee400080010ff */
[----:B---3--:R-:W-:Y:S05]  /*b910*/  @!P0 BRA `(.L_x_159) ;  /* 0xfffffffc00f08947 */ /* 0x008fea000383ffff */
[----:B------:R-:W-:Y:S05]  /*b920*/  BRA `(.L_x_71) ;  /* 0xffffff8400b07947 */ /* 0x000fea000383ffff */
.L_x_75:
[----:B------:R-:W-:Y:S07]  /*b930*/  MOV R3, UR7 ;  /* 0x0000000700037c02 */ /* 0x000fee0008000f00 */
.L_x_160:
[----:B-1----:R1:W2:Y:S02]  /*b940*/  SYNCS.PHASECHK.TRANS64.TRYWAIT P0, [R3+URZ+0x90], R12 ;  /* 0x0000900c030075a7 */ /* 0x0022a400080011ff */
[----:B--2---:R-:W-:Y:S05]  /*b950*/  @!P0 NANOSLEEP.SYNCS 0x989680 ;  /* 0x009896800000895d */ /* 0x004fea0003900000 */
[----:B------:R-:W2:Y:S02]  /*b960*/  @!P0 SYNCS.PHASECHK.TRANS64 P0, [R3+URZ+0x90], R12 ;  /* 0x0000900c030085a7 */ /* 0x000ea400080010ff */
[----:B--2---:R-:W-:Y:S05]  /*b970*/  @!P0 BRA `(.L_x_160) ;  /* 0xfffffffc00f08947 */ /* 0x004fea000383ffff */
[----:B------:R-:W-:Y:S05]  /*b980*/  BRA `(.L_x_161) ;  /* 0xffffff8800287947 */ /* 0x000fea000383ffff */
.L_x_76:
[----:B-1----:R-:W-:Y:S07]  /*b990*/  MOV R3, UR7 ;  /* 0x0000000700037c02 */ /* 0x002fee0008000f00 */
.L_x_162:
[----:B-1----:R1:W2:Y:S02]  /*b9a0*/  SYNCS.PHASECHK.TRANS64.TRYWAIT P0, [R3+URZ+0x98], R12 ;  /* 0x0000980c030075a7 */ /* 0x0022a400080011ff */
[----:B--2---:R-:W-:Y:S05]  /*b9b0*/  @!P0 NANOSLEEP.SYNCS 0x989680 ;  /* 0x009896800000895d */ /* 0x004fea0003900000 */
[----:B------:R-:W2:Y:S02]  /*b9c0*/  @!P0 SYNCS.PHASECHK.TRANS64 P0, [R3+URZ+0x98], R12 ;  /* 0x0000980c030085a7 */ /* 0x000ea400080010ff */
[----:B--2---:R-:W-:Y:S05]  /*b9d0*/  @!P0 BRA `(.L_x_162) ;  /* 0xfffffffc00f08947 */ /* 0x004fea000383ffff */
[----:B------:R-:W-:Y:S05]  /*b9e0*/  BRA `(.L_x_163) ;  /* 0xffffff8800647947 */ /* 0x000fea000383ffff */
.L_x_77:
[----:B-1----:R-:W-:Y:S07]  /*b9f0*/  MOV R3, UR7 ;  /* 0x0000000700037c02 */ /* 0x002fee0008000f00 */
.L_x_164:
[----:B-1----:R1:W2:Y:S02]  /*ba00*/  SYNCS.PHASECHK.TRANS64.TRYWAIT P0, [R3+URZ+0xa0], R12 ;  /* 0x0000a00c030075a7 */ /* 0x0022a400080011ff */
[----:B--2---:R-:W-:Y:S05]  /*ba10*/  @!P0 NANOSLEEP.SYNCS 0x989680 ;  /* 0x009896800000895d */ /* 0x004fea0003900000 */
[----:B------:R-:W2:Y:S02]  /*ba20*/  @!P0 SYNCS.PHASECHK.TRANS64 P0, [R3+URZ+0xa0], R12 ;  /* 0x0000a00c030085a7 */ /* 0x000ea400080010ff */
[----:B--2---:R-:W-:Y:S05]  /*ba30*/  @!P0 BRA `(.L_x_164) ;  /* 0xfffffffc00f08947 */ /* 0x004fea000383ffff */
[----:B------:R-:W-:Y:S05]  /*ba40*/  BRA `(.L_x_165) ;  /* 0xffffff8800ac7947 */ /* 0x000fea000383ffff */
.L_x_78:
[----:B------:R-:W-:Y:S07]  /*ba50*/  MOV R3, UR7 ;  /* 0x0000000700037c02 */ /* 0x000fee0008000f00 */
.L_x_166:
[----:B-1----:R1:W2:Y:S02]  /*ba60*/  SYNCS.PHASECHK.TRANS64.TRYWAIT P0, [R3+URZ+0xa8], R12 ;  /* 0x0000a80c030075a7 */ /* 0x0022a400080011ff */
[----:B--2---:R-:W-:Y:S05]  /*ba70*/  @!P0 NANOSLEEP.SYNCS 0x989680 ;  /* 0x009896800000895d */ /* 0x004fea0003900000 */
[----:B------:R-:W2:Y:S02]  /*ba80*/  @!P0 SYNCS.PHASECHK.TRANS64 P0, [R3+URZ+0xa8], R12 ;  /* 0x0000a80c030085a7 */ /* 0x000ea400080010ff */
[----:B--2---:R-:W-:Y:S05]  /*ba90*/  @!P0 BRA `(.L_x_166) ;  /* 0xfffffffc00f08947 */ /* 0x004fea000383ffff */
[----:B------:R-:W-:Y:S05]  /*baa0*/  BRA `(.L_x_167) ;  /* 0xffffff8c00347947 */ /* 0x000fea000383ffff */
.L_x_80:
[----:B------:R-:W-:-:S07]  /*bab0*/  MOV R0, UR7 ;  /* 0x0000000700007c02 */ /* 0x000fce0008000f00 */
.L_x_168:
[----:B-1----:R1:W3:Y:S02]  /*bac0*/  SYNCS.PHASECHK.TRANS64.TRYWAIT P0, [R0+URZ+0x90], R3 ;  /* 0x00009003000075a7 */ /* 0x0022e400080011ff */
[----:B---3--:R-:W-:Y:S05]  /*bad0*/  @!P0 NANOSLEEP.SYNCS 0x989680 ;  /* 0x009896800000895d */ /* 0x008fea0003900000 */
[----:B------:R-:W3:Y:S02]  /*bae0*/  @!P0 SYNCS.PHASECHK.TRANS64 P0, [R0+URZ+0x90], R3 ;  /* 0x00009003000085a7 */ /* 0x000ee400080010ff */
[----:B---3--:R-:W-:Y:S05]  /*baf0*/  @!P0 BRA `(.L_x_168) ;  /* 0xfffffffc00f08947 */ /* 0x008fea000383ffff */
[----:B------:R-:W-:Y:S05]  /*bb00*/  BRA `(.L_x_169) ;  /* 0xffffff8c00a47947 */ /* 0x000fea000383ffff */
.L_x_81:
[----:B-1----:R-:W-:-:S07]  /*bb10*/  MOV R0, UR7 ;  /* 0x0000000700007c02 */ /* 0x002fce0008000f00 */
.L_x_170:
[----:B-1----:R1:W3:Y:S02]  /*bb20*/  SYNCS.PHASECHK.TRANS64.TRYWAIT P0, [R0+URZ+0x98], R3 ;  /* 0x00009803000075a7 */ /* 0x0022e400080011ff */
[----:B---3--:R-:W-:Y:S05]  /*bb30*/  @!P0 NANOSLEEP.SYNCS 0x989680 ;  /* 0x009896800000895d */ /* 0x008fea0003900000 */
[----:B------:R-:W3:Y:S02]  /*bb40*/  @!P0 SYNCS.PHASECHK.TRANS64 P0, [R0+URZ+0x98], R3 ;  /* 0x00009803000085a7 */ /* 0x000ee400080010ff */
[----:B---3--:R-:W-:Y:S05]  /*bb50*/  @!P0 BRA `(.L_x_170) ;  /* 0xfffffffc00f08947 */ /* 0x008fea000383ffff */
[----:B------:R-:W-:Y:S05]  /*bb60*/  BRA `(.L_x_171) ;  /* 0xffffff8c00947947 */ /* 0x000fea000383ffff */
.L_x_82:
[----:B-1----:R-:W-:-:S07]  /*bb70*/  MOV R0, UR7 ;  /* 0x0000000700007c02 */ /* 0x002fce0008000f00 */
.L_x_172:
[----:B-1----:R1:W3:Y:S02]  /*bb80*/  SYNCS.PHASECHK.TRANS64.TRYWAIT P0, [R0+URZ+0xa0], R3 ;  /* 0x0000a003000075a7 */ /* 0x0022e400080011ff */
[----:B---3--:R-:W-:Y:S05]  /*bb90*/  @!P0 NANOSLEEP.SYNCS 0x989680 ;  /* 0x009896800000895d */ /* 0x008fea0003900000 */
[----:B------:R-:W3:Y:S02]  /*bba0*/  @!P0 SYNCS.PHASECHK.TRANS64 P0, [R0+URZ+0xa0], R3 ;  /* 0x0000a003000085a7 */ /* 0x000ee400080010ff */
[----:B---3--:R-:W-:Y:S05]  /*bbb0*/  @!P0 BRA `(.L_x_172) ;  /* 0xfffffffc00f08947 */ /* 0x008fea000383ffff */
[----:B------:R-:W-:Y:S05]  /*bbc0*/  BRA `(.L_x_173) ;  /* 0xffffff8c00847947 */ /* 0x000fea000383ffff */
.L_x_84:
[----:B--2---:R2:W4:Y:S02]  /*bbd0*/  SYNCS.PHASECHK.TRANS64.TRYWAIT P0, [R0+URZ+0xc0], R3 ;  /* 0x0000c003000075a7 */ /* 0x00452400080011ff */
[----:B----4-:R-:W-:Y:S05]  /*bbe0*/  @!P0 NANOSLEEP.SYNCS 0x989680 ;  /* 0x009896800000895d */ /* 0x010fea0003900000 */
[----:B------:R-:W4:Y:S02]  /*bbf0*/  @!P0 SYNCS.PHASECHK.TRANS64 P0, [R0+URZ+0xc0], R3 ;  /* 0x0000c003000085a7 */ /* 0x000f2400080010ff */
[----:B----4-:R-:W-:Y:S05]  /*bc00*/  @!P0 BRA `(.L_x_84) ;  /* 0xfffffffc00f08947 */ /* 0x010fea000383ffff */
[----:B------:R-:W-:Y:S05]  /*bc10*/  BRA `(.L_x_174) ;  /* 0xffffff90004c7947 */ /* 0x000fea000383ffff */
.L_x_95:
[----:B-1----:R1:W3:Y:S02]  /*bc20*/  SYNCS.PHASECHK.TRANS64.TRYWAIT P1, [R3+URZ+0x70], R0 ;  /* 0x00007000030075a7 */ /* 0x0022e400080211ff */
[----:B---3--:R-:W-:Y:S05]  /*bc30*/  @!P1 NANOSLEEP.SYNCS 0x989680 ;  /* 0x009896800000995d */ /* 0x008fea0003900000 */
[----:B------:R-:W3:Y:S02]  /*bc40*/  @!P1 SYNCS.PHASECHK.TRANS64 P1, [R3+URZ+0x70], R0 ;  /* 0x00007000030095a7 */ /* 0x000ee400080210ff */
[----:B---3--:R-:W-:Y:S05]  /*bc50*/  @!P1 BRA `(.L_x_95) ;  /* 0xfffffffc00f09947 */ /* 0x008fea000383ffff */
[----:B------:R-:W-:Y:S05]  /*bc60*/  BRA `(.L_x_94) ;  /* 0xffffff9c00707947 */ /* 0x000fea000383ffff */
.L_x_97:
[----:B-1----:R1:W4:Y:S02]  /*bc70*/  SYNCS.PHASECHK.TRANS64.TRYWAIT P0, [R193+URZ+0xe0], R2 ;  /* 0x0000e002c10075a7 */ /* 0x00232400080011ff */
[----:B----4-:R-:W-:Y:S05]  /*bc80*/  @!P0 NANOSLEEP.SYNCS 0x989680 ;  /* 0x009896800000895d */ /* 0x010fea0003900000 */
[----:B------:R-:W4:Y:S02]  /*bc90*/  @!P0 SYNCS.PHASECHK.TRANS64 P0, [R193+URZ+0xe0], R2 ;  /* 0x0000e002c10085a7 */ /* 0x000f2400080010ff */
[----:B----4-:R-:W-:Y:S05]  /*bca0*/  @!P0 BRA `(.L_x_97) ;  /* 0xfffffffc00f08947 */ /* 0x010fea000383ffff */
[----:B------:R-:W-:Y:S05]  /*bcb0*/  BRA `(.L_x_96) ;  /* 0xffffff9c00cc7947 */ /* 0x000fea000383ffff */
.L_x_106:
[----:B--2---:R2:W3:Y:S02]  /*bcc0*/  SYNCS.PHASECHK.TRANS64.TRYWAIT P0, [R204+URZ+0x70], R3 ;  /* 0x00007003cc0075a7 */ /* 0x0044e400080011ff */
[----:B---3--:R-:W-:Y:S05]  /*bcd0*/  @!P0 NANOSLEEP.SYNCS 0x989680 ;  /* 0x009896800000895d */ /* 0x008fea0003900000 */
[----:B------:R-:W3:Y:S02]  /*bce0*/  @!P0 SYNCS.PHASECHK.TRANS64 P0, [R204+URZ+0x70], R3 ;  /* 0x00007003cc0085a7 */ /* 0x000ee400080010ff */
[----:B---3--:R-:W-:Y:S05]  /*bcf0*/  @!P0 BRA `(.L_x_106) ;  /* 0xfffffffc00f08947 */ /* 0x008fea000383ffff */
[----:B------:R-:W-:Y:S05]  /*bd00*/  BRA `(.L_x_105) ;  /* 0xffffffb000d87947 */ /* 0x000fea000383ffff */
.L_x_115:
[----:B--2---:R2:W3:Y:S02]  /*bd10*/  SYNCS.PHASECHK.TRANS64.TRYWAIT P0, [R0+URZ+0x70], R5 ;  /* 0x00007005000075a7 */ /* 0x0044e400080011ff */
[----:B---3--:R-:W-:Y:S05]  /*bd20*/  @!P0 NANOSLEEP.SYNCS 0x989680 ;  /* 0x009896800000895d */ /* 0x008fea0003900000 */
[----:B------:R-:W3:Y:S02]  /*bd30*/  @!P0 SYNCS.PHASECHK.TRANS64 P0, [R0+URZ+0x70], R5 ;  /* 0x00007005000085a7 */ /* 0x000ee400080010ff */
[----:B---3--:R-:W-:Y:S05]  /*bd40*/  @!P0 BRA `(.L_x_115) ;  /* 0xfffffffc00f08947 */ /* 0x008fea000383ffff */
[----:B------:R-:W-:Y:S05]  /*bd50*/  BRA `(.L_x_114) ;  /* 0xffffffc800307947 */ /* 0x000fea000383ffff */
.L_x_124:
[----:B--2---:R2:W3:Y:S02]  /*bd60*/  SYNCS.PHASECHK.TRANS64.TRYWAIT P0, [R0+URZ+0x70], R3 ;  /* 0x00007003000075a7 */ /* 0x0044e400080011ff */
[----:B---3--:R-:W-:Y:S05]  /*bd70*/  @!P0 NANOSLEEP.SYNCS 0x989680 ;  /* 0x009896800000895d */ /* 0x008fea0003900000 */
[----:B------:R-:W3:Y:S02]  /*bd80*/  @!P0 SYNCS.PHASECHK.TRANS64 P0, [R0+URZ+0x70], R3 ;  /* 0x00007003000085a7 */ /* 0x000ee400080010ff */
[----:B---3--:R-:W-:Y:S05]  /*bd90*/  @!P0 BRA `(.L_x_124) ;  /* 0xfffffffc00f08947 */ /* 0x008fea000383ffff */
[----:B------:R-:W-:Y:S05]  /*bda0*/  BRA `(.L_x_123) ;  /* 0xffffffdc00947947 */ /* 0x000fea000383ffff */
        .weak           $__internal_0_$__cuda_sm10x_tcgen05_guardrail_trap_col_being_dealloced_not_returned_by_alloc
        .type           $__internal_0_$__cuda_sm10x_tcgen05_guardrail_trap_col_being_dealloced_not_returned_by_alloc,@function
        .size           $__internal_0_$__cuda_sm10x_tcgen05_guardrail_trap_col_being_dealloced_not_returned_by_alloc,($__internal_1_$__cuda_sm10x_tcgen05_guardrail_trap_phase_invalid_during_alloc - $__internal_0_$__cuda_sm10x_tcgen05_guardrail_trap_col_being_dealloced_not_returned_by_alloc)
$__internal_0_$__cuda_sm10x_tcgen05_guardrail_trap_col_being_dealloced_not_returned_by_alloc:
[----:B------:R-:W-:Y:S05]  /*bdb0*/  BPT.TRAP 0x1 ;  /* 0x000000040000795c */ /* 0x000fea0000300000 */
[----:B------:R-:W-:-:S04]  /*bdc0*/  HFMA2 R3, -RZ, RZ, 0, 0 ;  /* 0x00000000ff037431 */ /* 0x000fc800000001ff */
[----:B------:R-:W-:Y:S05]  /*bdd0*/  RET.REL.NODEC R2 `(_ZN7cutlass13device_kernelINS_4gemm6kernel13GemmUniversalIN4cute5tupleIJiiiiEEENS1_10collective13CollectiveMmaINS1_35MainloopSm100TmaUmmaWarpSpecializedILi7ELi2ELi2ENS5_IJNS4_1CILi1EEESB_SB_EEEEENS5_IJNSA_ILi128EEENSA_ILi256EEENSA_ILi64EEEEEENS_12float_e4m3_tENS5_IJSB_llEEENS_12float_e5m2_tESJ_NS4_8TiledMMAINS4_8MMA_AtomIJNS4_10MMA_TraitsINS4_19SM100_MMA_F8F6F4_SSEJSI_SK_fSE_SF_NS4_17integral_constantINS4_4UMMA5MajorELSR_1EEESS_NSP_INSQ_7ScaleInELST_0EEESU_EEEEEENS4_6LayoutISC_NS5_IJNSA_ILi0EEESY_SY_EEEEENS5_IJNS4_10UnderscoreES11_S11_EEEEENS4_13SM90_TMA_LOADENS4_14ComposedLayoutINS4_7SwizzleILi3ELi4ELi3EEENS4_18smem_ptr_flag_bitsILi8EEENSX_INS5_IJSE_NSA_ILi8EEEEEENS5_IJSB_SE_EEEEEEEvNS4_8identityES14_S1E_vS1F_EENS_8epilogue10collective18CollectiveEpilogueINS1H_23Sm100TmaWarpSpecializedILi4ELi2ELi64ELb0ELb0EEEJSH_NS5_IJNSX_ISE_SB_EENSX_ISG_SB_EEEEESI_NS5_IJlSB_lEEESI_S1P_NS1H_6fusion15FusionCallbacksIS1L_NS1Q_17LinearCombinationISI_fSI_fLNS_15FloatRoundStyleE2EEESH_S1O_JEEENS4_5SM1004TMEM4LOAD26SM100_TMEM_LOAD_32dp32b64xES14_NS15_INS16_ILi2ELi4ELi3EEES19_NSX_INS5_IJS1A_SG_EEENS5_IJSG_SB_EEEEEEENS4_39AutoVectorizingCopyWithAssumedAlignmentILi128EEENS4_14SM90_TMA_STOREES24_S26_S26_EEEvvEEEEvNT_6ParamsE) ;  /* 0xffffff4002887950 */ /* 0x000fea0003c3ffff */
        .weak           $__internal_1_$__cuda_sm10x_tcgen05_guardrail_trap_phase_invalid_during_alloc
        .type           $__internal_1_$__cuda_sm10x_tcgen05_guardrail_trap_phase_invalid_during_alloc,@function
        .size           $__internal_1_$__cuda_sm10x_tcgen05_guardrail_trap_phase_invalid_during_alloc,($__internal_2_$__cuda_sm10x_tcgen05_guardrail_trap_unallocated_columns_being_dealloced - $__internal_1_$__cuda_sm10x_tcgen05_guardrail_trap_phase_invalid_during_alloc)
$__internal_1_$__cuda_sm10x_tcgen05_guardrail_trap_phase_invalid_during_alloc:
[----:B------:R-:W-:Y:S05]  /*bde0*/  BPT.TRAP 0x1 ;  /* 0x000000040000795c */ /* 0x000fea0000300000 */
[----:B------:R-:W-:-:S04]  /*bdf0*/  MOV R3, 0x0 ;  /* 0x0000000000037802 */ /* 0x000fc80000000f00 */
[----:B------:R-:W-:Y:S05]  /*be00*/  RET.REL.NODEC R2 `(_ZN7cutlass13device_kernelINS_4gemm6kernel13GemmUniversalIN4cute5tupleIJiiiiEEENS1_10collective13CollectiveMmaINS1_35MainloopSm100TmaUmmaWarpSpecializedILi7ELi2ELi2ENS5_IJNS4_1CILi1EEESB_SB_EEEEENS5_IJNSA_ILi128EEENSA_ILi256EEENSA_ILi64EEEEEENS_12float_e4m3_tENS5_IJSB_llEEENS_12float_e5m2_tESJ_NS4_8TiledMMAINS4_8MMA_AtomIJNS4_10MMA_TraitsINS4_19SM100_MMA_F8F6F4_SSEJSI_SK_fSE_SF_NS4_17integral_constantINS4_4UMMA5MajorELSR_1EEESS_NSP_INSQ_7ScaleInELST_0EEESU_EEEEEENS4_6LayoutISC_NS5_IJNSA_ILi0EEESY_SY_EEEEENS5_IJNS4_10UnderscoreES11_S11_EEEEENS4_13SM90_TMA_LOADENS4_14ComposedLayoutINS4_7SwizzleILi3ELi4ELi3EEENS4_18smem_ptr_flag_bitsILi8EEENSX_INS5_IJSE_NSA_ILi8EEEEEENS5_IJSB_SE_EEEEEEEvNS4_8identityES14_S1E_vS1F_EENS_8epilogue10collective18CollectiveEpilogueINS1H_23Sm100TmaWarpSpecializedILi4ELi2ELi64ELb0ELb0EEEJSH_NS5_IJNSX_ISE_SB_EENSX_ISG_SB_EEEEESI_NS5_IJlSB_lEEESI_S1P_NS1H_6fusion15FusionCallbacksIS1L_NS1Q_17LinearCombinationISI_fSI_fLNS_15FloatRoundStyleE2EEESH_S1O_JEEENS4_5SM1004TMEM4LOAD26SM100_TMEM_LOAD_32dp32b64xES14_NS15_INS16_ILi2ELi4ELi3EEES19_NSX_INS5_IJS1A_SG_EEENS5_IJSG_SB_EEEEEEENS4_39AutoVectorizingCopyWithAssumedAlignmentILi128EEENS4_14SM90_TMA_STOREES24_S26_S26_EEEvvEEEEvNT_6ParamsE) ;  /* 0xffffff40027c7950 */ /* 0x000fea0003c3ffff */
        .weak           $__internal_2_$__cuda_sm10x_tcgen05_guardrail_trap_unallocated_columns_being_dealloced
        .type           $__internal_2_$__cuda_sm10x_tcgen05_guardrail_trap_unallocated_columns_being_dealloced,@function
        .size           $__internal_2_$__cuda_sm10x_tcgen05_guardrail_trap_unallocated_columns_being_dealloced,(.L_x_176 - $__internal_2_$__cuda_sm10x_tcgen05_guardrail_trap_unallocated_columns_being_dealloced)
$__internal_2_$__cuda_sm10x_tcgen05_guardrail_trap_unallocated_columns_being_dealloced:
[----:B------:R-:W-:Y:S05]  /*be10*/  BPT.TRAP 0x1 ;  /* 0x000000040000795c */ /* 0x000fea0000300000 */
[----:B------:R-:W-:-:S04]  /*be20*/  HFMA2 R3, -RZ, RZ, 0, 0 ;  /* 0x00000000ff037431 */ /* 0x000fc800000001ff */
[----:B------:R-:W-:Y:S05]  /*be30*/  RET.REL.NODEC R2 `(_ZN7cutlass13device_kernelINS_4gemm6kernel13GemmUniversalIN4cute5tupleIJiiiiEEENS1_10collective13CollectiveMmaINS1_35MainloopSm100TmaUmmaWarpSpecializedILi7ELi2ELi2ENS5_IJNS4_1CILi1EEESB_SB_EEEEENS5_IJNSA_ILi128EEENSA_ILi256EEENSA_ILi64EEEEEENS_12float_e4m3_tENS5_IJSB_llEEENS_12float_e5m2_tESJ_NS4_8TiledMMAINS4_8MMA_AtomIJNS4_10MMA_TraitsINS4_19SM100_MMA_F8F6F4_SSEJSI_SK_fSE_SF_NS4_17integral_constantINS4_4UMMA5MajorELSR_1EEESS_NSP_INSQ_7ScaleInELST_0EEESU_EEEEEENS4_6LayoutISC_NS5_IJNSA_ILi0EEESY_SY_EEEEENS5_IJNS4_10UnderscoreES11_S11_EEEEENS4_13SM90_TMA_LOADENS4_14ComposedLayoutINS4_7SwizzleILi3ELi4ELi3EEENS4_18smem_ptr_flag_bitsILi8EEENSX_INS5_IJSE_NSA_ILi8EEEEEENS5_IJSB_SE_EEEEEEEvNS4_8identityES14_S1E_vS1F_EENS_8epilogue10collective18CollectiveEpilogueINS1H_23Sm100TmaWarpSpecializedILi4ELi2ELi64ELb0ELb0EEEJSH_NS5_IJNSX_ISE_SB_EENSX_ISG_SB_EEEEESI_NS5_IJlSB_lEEESI_S1P_NS1H_6fusion15FusionCallbacksIS1L_NS1Q_17LinearCombinationISI_fSI_fLNS_15FloatRoundStyleE2EEESH_S1O_JEEENS4_5SM1004TMEM4LOAD26SM100_TMEM_LOAD_32dp32b64xES14_NS15_INS16_ILi2ELi4ELi3EEES19_NSX_INS5_IJS1A_SG_EEENS5_IJSG_SB_EEEEEEENS4_39AutoVectorizingCopyWithAssumedAlignmentILi128EEENS4_14SM90_TMA_STOREES24_S26_S26_EEEvvEEEEvNT_6ParamsE) ;  /* 0xffffff4002707950 */ /* 0x000fea0003c3ffff */
.L_x_175:
[----:B------:R-:W-:-:S00]  /*be40*/  BRA `(.L_x_175) ;  /* 0xfffffffc00fc7947 */ /* 0x000fc0000383ffff */
[----:B------:R-:W-:-:S00]  /*be50*/  NOP ;  /* 0x0000000000007918 */ /* 0x000fc00000000000 */
        /* <DEDUP_REMOVED lines=10> */
.L_x_176:


//--------------------- .nv.global.init           --------------------------
	.section	.nv.global.init,"aw",@progbits
.nv.global.init:
	.type		$str$27,@object
	.size		$str$27,($str$28 - $str$27)
$str$27:
        /*0000*/ 	.byte	0x28, 0x61, 0x64, 0x64, 0x72, 0x65, 0x73, 0x73, 0x20, 0x26, 0x20, 0x6d, 0x61, 0x73, 0x6b, 0x29
        /*0010*/ 	.byte	0x20, 0x3d, 0x3d, 0x20, 0x30, 0x00
	.type		$str$28,@object
	.size		$str$28,($str$26 - $str$28)
$str$28:
        /*0016*/ 	.byte	0x2f, 0x74, 0x6d, 0x70, 0x2f, 0x63, 0x75, 0x74, 0x6c, 0x61, 0x73, 0x73, 0x5f, 0x73, 0x77, 0x65
        /*0026*/ 	.byte	0x65, 0x70, 0x5f, 0x73, 0x72, 0x63, 0x2f, 0x69, 0x6e, 0x63, 0x6c, 0x75, 0x64, 0x65, 0x2f, 0x63
        /*0036*/ 	.byte	0x75, 0x74, 0x65, 0x2f, 0x70, 0x6f, 0x69, 0x6e, 0x74, 0x65, 0x72, 0x5f, 0x66, 0x6c, 0x61, 0x67
        /*0046*/ 	.byte	0x67, 0x65, 0x64, 0x2e, 0x68, 0x70, 0x70, 0x00
	.type		$str$26,@object
	.size		$str$26,($str$25 - $str$26)
$str$26:
        /*004e*/ 	.byte	0x2f, 0x74, 0x6d, 0x70, 0x2f, 0x63, 0x75, 0x74, 0x6c, 0x61, 0x73, 0x73, 0x5f, 0x73, 0x77, 0x65
        /*005e*/ 	.byte	0x65, 0x70, 0x5f, 0x73, 0x72, 0x63, 0x2f, 0x69, 0x6e, 0x63, 0x6c, 0x75, 0x64, 0x65, 0x2f, 0x63
        /*006e*/ 	.byte	0x75, 0x74, 0x65, 0x2f, 0x61, 0x74, 0x6f, 0x6d, 0x2f, 0x63, 0x6f, 0x70, 0x79, 0x5f, 0x74, 0x72
        /*007e*/ 	.byte	0x61, 0x69, 0x74, 0x73, 0x5f, 0x73, 0x6d, 0x31, 0x30, 0x30, 0x2e, 0x68, 0x70, 0x70, 0x00
	.type		$str$25,@object
	.size		$str$25,(__unnamed_1 - $str$25)
$str$25:
        /*008d*/ 	.byte	0x28, 0x28, 0x75, 0x69, 0x6e, 0x74, 0x33, 0x32, 0x5f, 0x74, 0x28, 0x74, 0x68, 0x72, 0x65, 0x61
        /*009d*/ 	.byte	0x64, 0x49, 0x64, 0x78, 0x2e, 0x78, 0x29, 0x20, 0x2f, 0x20, 0x33, 0x32, 0x29, 0x20, 0x25, 0x20
        /*00ad*/ 	.byte	0x34, 0x29, 0x20, 0x3d, 0x3d, 0x20, 0x28, 0x28, 0x28, 0x74, 0x6d, 0x65, 0x6d, 0x5f, 0x61, 0x64
        /*00bd*/ 	.byte	0x64, 0x72, 0x20, 0x3e, 0x3e, 0x20, 0x31, 0x36, 0x29, 0x20, 0x2f, 0x20, 0x33, 0x32, 0x29, 0x20
        /*00cd*/ 	.byte	0x25, 0x20, 0x34, 0x29, 0x00
	.type		__unnamed_1,@object
	.size		__unnamed_1,(__unnamed_2 - __unnamed_1)
__unnamed_1:
        /*00d2*/ 	.byte	0x61, 0x75, 0x74, 0x6f, 0x20, 0x63, 0x75, 0x74, 0x65, 0x3a, 0x3a, 0x61, 0x73, 0x5f, 0x70, 0x6f
        /* <DEDUP_REMOVED lines=24> */
        /*0262*/ 	.byte	0x43, 0x3c, 0x38, 0x31, 0x39, 0x32, 0x3e, 0x3e, 0x3e, 0x3e, 0x5d, 0x00
	.type		__unnamed_2,@object
	.size		__unnamed_2,(__unnamed_3 - __unnamed_2)
__unnamed_2:
        /* <DEDUP_REMOVED lines=26> */
	.type		__unnamed_3,@object
	.size		__unnamed_3,(.L_3 - __unnamed_3)
__unnamed_3:
        /* <DEDUP_REMOVED lines=42> */
        /*06aa*/ 	.byte	0x3e, 0x3e, 0x3e, 0x3e, 0x5d, 0x00
.L_3:


//--------------------- .nv.shared._ZN7cutlass13device_kernelINS_4gemm6kernel13GemmUniversalIN4cute5tupleIJiiiiEEENS1_10collective13CollectiveMmaINS1_35MainloopSm100TmaUmmaWarpSpecializedILi7ELi2ELi2ENS5_IJNS4_1CILi1EEESB_SB_EEEEENS5_IJNSA_ILi128EEENSA_ILi256EEENSA_ILi64EEEEEENS_12float_e4m3_tENS5_IJSB_llEEENS_12float_e5m2_tESJ_NS4_8TiledMMAINS4_8MMA_AtomIJNS4_10MMA_TraitsINS4_19SM100_MMA_F8F6F4_SSEJSI_SK_fSE_SF_NS4_17integral_constantINS4_4UMMA5MajorELSR_1EEESS_NSP_INSQ_7ScaleInELST_0EEESU_EEEEEENS4_6LayoutISC_NS5_IJNSA_ILi0EEESY_SY_EEEEENS5_IJNS4_10UnderscoreES11_S11_EEEEENS4_13SM90_TMA_LOADENS4_14ComposedLayoutINS4_7SwizzleILi3ELi4ELi3EEENS4_18smem_ptr_flag_bitsILi8EEENSX_INS5_IJSE_NSA_ILi8EEEEEENS5_IJSB_SE_EEEEEEEvNS4_8identityES14_S1E_vS1F_EENS_8epilogue10collective18CollectiveEpilogueINS1H_23Sm100TmaWarpSpecializedILi4ELi2ELi64ELb0ELb0EEEJSH_NS5_IJNSX_ISE_SB_EENSX_ISG_SB_EEEEESI_NS5_IJlSB_lEEESI_S1P_NS1H_6fusion15FusionCallbacksIS1L_NS1Q_17LinearCombinationISI_fSI_fLNS_15FloatRoundStyleE2EEESH_S1O_JEEENS4_5SM1004TMEM4LOAD26SM100_TMEM_LOAD_32dp32b64xES14_NS15_INS16_ILi2ELi4ELi3EEES19_NSX_INS5_IJS1A_SG_EEENS5_IJSG_SB_EEEEEEENS4_39AutoVectorizingCopyWithAssumedAlignmentILi128EEENS4_14SM90_TMA_STOREES24_S26_S26_EEEvvEEEEvNT_6ParamsE --------------------------
	.section	.nv.shared._ZN7cutlass13device_kernelINS_4gemm6kernel13GemmUniversalIN4cute5tupleIJiiiiEEENS1_10collective13CollectiveMmaINS1_35MainloopSm100TmaUmmaWarpSpecializedILi7ELi2ELi2ENS5_IJNS4_1CILi1EEESB_SB_EEEEENS5_IJNSA_ILi128EEENSA_ILi256EEENSA_ILi64EEEEEENS_12float_e4m3_tENS5_IJSB_llEEENS_12float_e5m2_tESJ_NS4_8TiledMMAINS4_8MMA_AtomIJNS4_10MMA_TraitsINS4_19SM100_MMA_F8F6F4_SSEJSI_SK_fSE_SF_NS4_17integral_constantINS4_4UMMA5MajorELSR_1EEESS_NSP_INSQ_7ScaleInELST_0EEESU_EEEEEENS4_6LayoutISC_NS5_IJNSA_ILi0EEESY_SY_EEEEENS5_IJNS4_10UnderscoreES11_S11_EEEEENS4_13SM90_TMA_LOADENS4_14ComposedLayoutINS4_7SwizzleILi3ELi4ELi3EEENS4_18smem_ptr_flag_bitsILi8EEENSX_INS5_IJSE_NSA_ILi8EEEEEENS5_IJSB_SE_EEEEEEEvNS4_8identityES14_S1E_vS1F_EENS_8epilogue10collective18CollectiveEpilogueINS1H_23Sm100TmaWarpSpecializedILi4ELi2ELi64ELb0ELb0EEEJSH_NS5_IJNSX_ISE_SB_EENSX_ISG_SB_EEEEESI_NS5_IJlSB_lEEESI_S1P_NS1H_6fusion15FusionCallbacksIS1L_NS1Q_17LinearCombinationISI_fSI_fLNS_15FloatRoundStyleE2EEESH_S1O_JEEENS4_5SM1004TMEM4LOAD26SM100_TMEM_LOAD_32dp32b64xES14_NS15_INS16_ILi2ELi4ELi3EEES19_NSX_INS5_IJS1A_SG_EEENS5_IJSG_SB_EEEEEEENS4_39AutoVectorizingCopyWithAssumedAlignmentILi128EEENS4_14SM90_TMA_STOREES24_S26_S26_EEEvvEEEEvNT_6ParamsE,"aw",@nobits
	.sectionflags	@""
	.align	16
	.zero		1024


//--------------------- .nv.shared.reserved.0     --------------------------
	.section	.nv.shared.reserved.0,"aw",@nobits
	.weak		__nv_reservedSMEM_offset_0_alias
	.size		__nv_reservedSMEM_offset_0_alias, 0, 64
	.other		__nv_reservedSMEM_offset_0_alias,@"STO_CUDA_RESERVED_SHARED STV_DEFAULT"
__nv_reservedSMEM_offset_0_alias:
	.zero		0
.nv.shared.reserved.0:
	.zero		64
	.weak		__nv_reservedSMEM_tcgen05_partition
	.type		__nv_reservedSMEM_tcgen05_partition,@object
	.size		__nv_reservedSMEM_tcgen05_partition,(.L_0 - __nv_reservedSMEM_tcgen05_partition)
__nv_reservedSMEM_tcgen05_partition:
	.zero		32
.L_0:


//--------------------- .nv.global                --------------------------
	.section	.nv.global,"aw",@nobits
.nv.global:
	.type		_ZN40_INTERNAL_f691878d_4_k_cu_9825e58e_176164cute1_E,@object
	.size		_ZN40_INTERNAL_f691878d_4_k_cu_9825e58e_176164cute1_E,(_ZN40_INTERNAL_f691878d_4_k_cu_9825e58e_176164cuda3std3__45__cpo6cbeginE - _ZN40_INTERNAL_f691878d_4_k_cu_9825e58e_176164cute1_E)
_ZN40_INTERNAL_f691878d_4_k_cu_9825e58e_176164cute1_E:
	.zero		1
	.type		_ZN40_INTERNAL_f691878d_4_k_cu_9825e58e_176164cuda3std3__45__cpo6cbeginE,@object
	.size		_ZN40_INTERNAL_f691878d_4_k_cu_9825e58e_176164cuda3std3__45__cpo6cbeginE,(_ZN40_INTERNAL_f691878d_4_k_cu_9825e58e_176164cuda3std3__48in_placeE - _ZN40_INTERNAL_f691878d_4_k_cu_9825e58e_176164cuda3std3__45__cpo6cbeginE)
_ZN40_INTERNAL_f691878d_4_k_cu_9825e58e_176164cuda3std3__45__cpo6cbeginE:
	.zero		1
	.type		_ZN40_INTERNAL_f691878d_4_k_cu_9825e58e_176164cuda3std3__48in_placeE,@object
	.size		_ZN40_INTERNAL_f691878d_4_k_cu_9825e58e_176164cuda3std3__48in_placeE,(_ZN40_INTERNAL_f691878d_4_k_cu_9825e58e_176164cuda3std6ranges3__45__cpo9iter_moveE - _ZN40_INTERNAL_f691878d_4_k_cu_9825e58e_176164cuda3std3__48in_placeE)
_ZN40_INTERNAL_f691878d_4_k_cu_9825e58e_176164cuda3std3__48in_placeE:
	.zero		1
	.type		_ZN40_INTERNAL_f691878d_4_k_cu_9825e58e_176164cuda3std6ranges3__45__cpo9iter_moveE,@object
	.size		_ZN40_INTERNAL_f691878d_4_k_cu_9825e58e_176164cuda3std6ranges3__45__cpo9iter_moveE,(_ZN40_INTERNAL_f691878d_4_k_cu_9825e58e_176164cuda3std3__45__cpo5beginE - _ZN40_INTERNAL_f691878d_4_k_cu_9825e58e_176164cuda3std6ranges3__45__cpo9iter_moveE)
_ZN40_INTERNAL_f691878d_4_k_cu_9825e58e_176164cuda3std6ranges3__45__cpo9iter_moveE:
	.zero		1
	.type		_ZN40_INTERNAL_f691878d_4_k_cu_9825e58e_176164cuda3std3__45__cpo5beginE,@object
	.size		_ZN40_INTERNAL_f691878d_4_k_cu_9825e58e_176164cuda3std3__45__cpo5beginE,(_ZN40_INTERNAL_f691878d_4_k_cu_9825e58e_176164cuda3std3__442_GLOBAL__N__f691878d_4_k_cu_9825e58e_176166ignoreE - _ZN40_INTERNAL_f691878d_4_k_cu_9825e58e_176164cuda3std3__45__cpo5beginE)
_ZN40_INTERNAL_f691878d_4_k_cu_9825e58e_176164cuda3std3__45__cpo5beginE:
	.zero		1
	.type		_ZN40_INTERNAL_f691878d_4_k_cu_9825e58e_176164cuda3std3__442_GLOBAL__N__f691878d_4_k_cu_9825e58e_176166ignoreE,@object
	.size		_ZN40_INTERNAL_f691878d_4_k_cu_9825e58e_176164cuda3std3__442_GLOBAL__N__f691878d_4_k_cu_9825e58e_176166ignoreE,(_ZN40_INTERNAL_f691878d_4_k_cu_9825e58e_176164cute7productE - _ZN40_INTERNAL_f691878d_4_k_cu_9825e58e_176164cuda3std3__442_GLOBAL__N__f691878d_4_k_cu_9825e58e_176166ignoreE)
_ZN40_INTERNAL_f691878d_4_k_cu_9825e58e_176164cuda3std3__442_GLOBAL__N__f691878d_4_k_cu_9825e58e_176166ignoreE:
	.zero		1
	.type		_ZN40_INTERNAL_f691878d_4_k_cu_9825e58e_176164cute7productE,@object
	.size		_ZN40_INTERNAL_f691878d_4_k_cu_9825e58e_176164cute7productE,(_ZN40_INTERNAL_f691878d_4_k_cu_9825e58e_176164cuda3std3__45__cpo3endE - _ZN40_INTERNAL_f691878d_4_k_cu_9825e58e_176164cute7productE)
_ZN40_INTERNAL_f691878d_4_k_cu_9825e58e_176164cute7productE:
	.zero		1
	.type		_ZN40_INTERNAL_f691878d_4_k_cu_9825e58e_176164cuda3std3__45__cpo3endE,@object
	.size		_ZN40_INTERNAL_f691878d_4_k_cu_9825e58e_176164cuda3std3__45__cpo3endE,(_ZN40_INTERNAL_f691878d_4_k_cu_9825e58e_176164cuda3std3__419piecewise_constructE - _ZN40_INTERNAL_f691878d_4_k_cu_9825e58e_176164cuda3std3__45__cpo3endE)
_ZN40_INTERNAL_f691878d_4_k_cu_9825e58e_176164cuda3std3__45__cpo3endE:
	.zero		1
	.type		_ZN40_INTERNAL_f691878d_4_k_cu_9825e58e_176164cuda3std3__419piecewise_constructE,@object
	.size		_ZN40_INTERNAL_f691878d_4_k_cu_9825e58e_176164cuda3std3__419piecewise_constructE,(_ZN40_INTERNAL_f691878d_4_k_cu_9825e58e_176164cuda3std3__45__cpo4cendE - _ZN40_INTERNAL_f691878d_4_k_cu_9825e58e_176164cuda3std3__419piecewise_constructE)
_ZN40_INTERNAL_f691878d_4_k_cu_9825e58e_176164cuda3std3__419piecewise_constructE:
	.zero		1
	.type		_ZN40_INTERNAL_f691878d_4_k_cu_9825e58e_176164cuda3std3__45__cpo4cendE,@object
	.size		_ZN40_INTERNAL_f691878d_4_k_cu_9825e58e_176164cuda3std3__45__cpo4cendE,(_ZN40_INTERNAL_f691878d_4_k_cu_9825e58e_176164cuda3std6ranges3__45__cpo4swapE - _ZN40_INTERNAL_f691878d_4_k_cu_9825e58e_176164cuda3std3__45__cpo4cendE)
_ZN40_INTERNAL_f691878d_4_k_cu_9825e58e_176164cuda3std3__45__cpo4cendE:
	.zero		1
	.type		_ZN40_INTERNAL_f691878d_4_k_cu_9825e58e_176164cuda3std6ranges3__45__cpo4swapE,@object
	.size		_ZN40_INTERNAL_f691878d_4_k_cu_9825e58e_176164cuda3std6ranges3__45__cpo4swapE,(.L_11 - _ZN40_INTERNAL_f691878d_4_k_cu_9825e58e_176164cuda3std6ranges3__45__cpo4swapE)
_ZN40_INTERNAL_f691878d_4_k_cu_9825e58e_176164cuda3std6ranges3__45__cpo4swapE:
	.zero		1
.L_11:


//--------------------- .nv.constant0._ZN7cutlass13device_kernelINS_4gemm6kernel13GemmUniversalIN4cute5tupleIJiiiiEEENS1_10collective13CollectiveMmaINS1_35MainloopSm100TmaUmmaWarpSpecializedILi7ELi2ELi2ENS5_IJNS4_1CILi1EEESB_SB_EEEEENS5_IJNSA_ILi128EEENSA_ILi256EEENSA_ILi64EEEEEENS_12float_e4m3_tENS5_IJSB_llEEENS_12float_e5m2_tESJ_NS4_8TiledMMAINS4_8MMA_AtomIJNS4_10MMA_TraitsINS4_19SM100_MMA_F8F6F4_SSEJSI_SK_fSE_SF_NS4_17integral_constantINS4_4UMMA5MajorELSR_1EEESS_NSP_INSQ_7ScaleInELST_0EEESU_EEEEEENS4_6LayoutISC_NS5_IJNSA_ILi0EEESY_SY_EEEEENS5_IJNS4_10UnderscoreES11_S11_EEEEENS4_13SM90_TMA_LOADENS4_14ComposedLayoutINS4_7SwizzleILi3ELi4ELi3EEENS4_18smem_ptr_flag_bitsILi8EEENSX_INS5_IJSE_NSA_ILi8EEEEEENS5_IJSB_SE_EEEEEEEvNS4_8identityES14_S1E_vS1F_EENS_8epilogue10collective18CollectiveEpilogueINS1H_23Sm100TmaWarpSpecializedILi4ELi2ELi64ELb0ELb0EEEJSH_NS5_IJNSX_ISE_SB_EENSX_ISG_SB_EEEEESI_NS5_IJlSB_lEEESI_S1P_NS1H_6fusion15FusionCallbacksIS1L_NS1Q_17LinearCombinationISI_fSI_fLNS_15FloatRoundStyleE2EEESH_S1O_JEEENS4_5SM1004TMEM4LOAD26SM100_TMEM_LOAD_32dp32b64xES14_NS15_INS16_ILi2ELi4ELi3EEES19_NSX_INS5_IJS1A_SG_EEENS5_IJSG_SB_EEEEEEENS4_39AutoVectorizingCopyWithAssumedAlignmentILi128EEENS4_14SM90_TMA_STOREES24_S26_S26_EEEvvEEEEvNT_6ParamsE --------------------------
	.section	.nv.constant0._ZN7cutlass13device_kernelINS_4gemm6kernel13GemmUniversalIN4cute5tupleIJiiiiEEENS1_10collective13CollectiveMmaINS1_35MainloopSm100TmaUmmaWarpSpecializedILi7ELi2ELi2ENS5_IJNS4_1CILi1EEESB_SB_EEEEENS5_IJNSA_ILi128EEENSA_ILi256EEENSA_ILi64EEEEEENS_12float_e4m3_tENS5_IJSB_llEEENS_12float_e5m2_tESJ_NS4_8TiledMMAINS4_8MMA_AtomIJNS4_10MMA_TraitsINS4_19SM100_MMA_F8F6F4_SSEJSI_SK_fSE_SF_NS4_17integral_constantINS4_4UMMA5MajorELSR_1EEESS_NSP_INSQ_7ScaleInELST_0EEESU_EEEEEENS4_6LayoutISC_NS5_IJNSA_ILi0EEESY_SY_EEEEENS5_IJNS4_10UnderscoreES11_S11_EEEEENS4_13SM90_TMA_LOADENS4_14ComposedLayoutINS4_7SwizzleILi3ELi4ELi3EEENS4_18smem_ptr_flag_bitsILi8EEENSX_INS5_IJSE_NSA_ILi8EEEEEENS5_IJSB_SE_EEEEEEEvNS4_8identityES14_S1E_vS1F_EENS_8epilogue10collective18CollectiveEpilogueINS1H_23Sm100TmaWarpSpecializedILi4ELi2ELi64ELb0ELb0EEEJSH_NS5_IJNSX_ISE_SB_EENSX_ISG_SB_EEEEESI_NS5_IJlSB_lEEESI_S1P_NS1H_6fusion15FusionCallbacksIS1L_NS1Q_17LinearCombinationISI_fSI_fLNS_15FloatRoundStyleE2EEESH_S1O_JEEENS4_5SM1004TMEM4LOAD26SM100_TMEM_LOAD_32dp32b64xES14_NS15_INS16_ILi2ELi4ELi3EEES19_NSX_INS5_IJS1A_SG_EEENS5_IJSG_SB_EEEEEEENS4_39AutoVectorizingCopyWithAssumedAlignmentILi128EEENS4_14SM90_TMA_STOREES24_S26_S26_EEEvvEEEEvNT_6ParamsE,"a",@progbits
	.sectionflags	@""
	.align	4
.nv.constant0._ZN7cutlass13device_kernelINS_4gemm6kernel13GemmUniversalIN4cute5tupleIJiiiiEEENS1_10collective13CollectiveMmaINS1_35MainloopSm100TmaUmmaWarpSpecializedILi7ELi2ELi2ENS5_IJNS4_1CILi1EEESB_SB_EEEEENS5_IJNSA_ILi128EEENSA_ILi256EEENSA_ILi64EEEEEENS_12float_e4m3_tENS5_IJSB_llEEENS_12float_e5m2_tESJ_NS4_8TiledMMAINS4_8MMA_AtomIJNS4_10MMA_TraitsINS4_19SM100_MMA_F8F6F4_SSEJSI_SK_fSE_SF_NS4_17integral_constantINS4_4UMMA5MajorELSR_1EEESS_NSP_INSQ_7ScaleInELST_0EEESU_EEEEEENS4_6LayoutISC_NS5_IJNSA_ILi0EEESY_SY_EEEEENS5_IJNS4_10UnderscoreES11_S11_EEEEENS4_13SM90_TMA_LOADENS4_14ComposedLayoutINS4_7SwizzleILi3ELi4ELi3EEENS4_18smem_ptr_flag_bitsILi8EEENSX_INS5_IJSE_NSA_ILi8EEEEEENS5_IJSB_SE_EEEEEEEvNS4_8identityES14_S1E_vS1F_EENS_8epilogue10collective18CollectiveEpilogueINS1H_23Sm100TmaWarpSpecializedILi4ELi2ELi64ELb0ELb0EEEJSH_NS5_IJNSX_ISE_SB_EENSX_ISG_SB_EEEEESI_NS5_IJlSB_lEEESI_S1P_NS1H_6fusion15FusionCallbacksIS1L_NS1Q_17LinearCombinationISI_fSI_fLNS_15FloatRoundStyleE2EEESH_S1O_JEEENS4_5SM1004TMEM4LOAD26SM100_TMEM_LOAD_32dp32b64xES14_NS15_INS16_ILi2ELi4ELi3EEES19_NSX_INS5_IJS1A_SG_EEENS5_IJSG_SB_EEEEEEENS4_39AutoVectorizingCopyWithAssumedAlignmentILi128EEENS4_14SM90_TMA_STOREES24_S26_S26_EEEvvEEEEvNT_6ParamsE:
	.zero		2944


//--------------------- SYMBOLS --------------------------

	.type		.nv.reservedSmem.offset0,@object
	.size		.nv.reservedSmem.offset0,0x4
	.type		.nv.reservedSmem.cap,@object
	.size		.nv.reservedSmem.cap,0x4
	.type		__assertfail,@function
